// auto-generated by cutlass_sweep.epilogue — config: {"arch": "sm_90", "cluster_m": 1, "cluster_n": 1, "dtype": "bf16", "fusion": "lincomb", "tile_k": 64, "tile_m": 128, "tile_n": 128}
#include "cutlass/cutlass.h"
#include "cutlass/gemm/collective/collective_builder.hpp"
#include "cutlass/gemm/device/gemm_universal_adapter.h"
#include "cutlass/gemm/kernel/gemm_universal.hpp"
#include "cutlass/epilogue/collective/collective_builder.hpp"
#include "cutlass/epilogue/fusion/operations.hpp"
#include "cutlass/epilogue/thread/activation.h"

using Elem = cutlass::bfloat16_t;
using Acc  = float;
using TileShape    = cute::Shape<cute::_128, cute::_128, cute::_64>;
using ClusterShape = cute::Shape<cute::_1, cute::_1, cute::_1>;
using FusionOp     = cutlass::epilogue::fusion::LinearCombination<Elem, Acc>;

using CollectiveEpilogue = typename cutlass::epilogue::collective::CollectiveBuilder<
    cutlass::arch::Sm90, cutlass::arch::OpClassTensorOp,
    TileShape, ClusterShape,
    cutlass::epilogue::collective::EpilogueTileAuto,
    Acc, Acc,
    Elem, cutlass::layout::RowMajor, 128 / cutlass::sizeof_bits<Elem>::value,
    Elem, cutlass::layout::RowMajor, 128 / cutlass::sizeof_bits<Elem>::value,
    cutlass::epilogue::TmaWarpSpecializedCooperative,
    FusionOp
  >::CollectiveOp;

using CollectiveMainloop = typename cutlass::gemm::collective::CollectiveBuilder<
    cutlass::arch::Sm90, cutlass::arch::OpClassTensorOp,
    Elem, cutlass::layout::RowMajor, 128 / cutlass::sizeof_bits<Elem>::value,
    Elem, cutlass::layout::ColumnMajor, 128 / cutlass::sizeof_bits<Elem>::value,
    Acc,
    TileShape, ClusterShape,
    cutlass::gemm::collective::StageCountAutoCarveout<
        static_cast<int>(sizeof(typename CollectiveEpilogue::SharedStorage))>,
    cutlass::gemm::KernelTmaWarpSpecializedCooperative
  >::CollectiveOp;

using GemmKernel = cutlass::gemm::kernel::GemmUniversal<
    cute::Shape<int,int,int,int>, CollectiveMainloop, CollectiveEpilogue>;
using Gemm = cutlass::gemm::device::GemmUniversalAdapter<GemmKernel>;

auto* _anchor = &cutlass::device_kernel<GemmKernel>;


// ===== COMPILED SASS (sm_90a) =====

	.target	sm_90a

	.elftype	@"ET_EXEC"


//--------------------- .note.nv.tkinfo           --------------------------
	.section	.note.nv.tkinfo,"",@"SHT_NOTE"
	.sectionflags	@"SHF_NOTE_NV_TKINFO"
	.tkinfo
        /*0018*/ 	.word	0x00000002
        /*0030*/ 	.string	""
        /*0030*/ 	.string	"ptxas"
        /*0030*/ 	.string	"Cuda compilation tools, release 13.0, V13.0.88"
        /*0030*/ 	.string	"Build cuda_13.0.r13.0/compiler.36424714_0"
        /*0030*/ 	.string	"-arch sm_90a -m 64 "



//--------------------- .note.nv.cuinfo           --------------------------
	.section	.note.nv.cuinfo,"",@"SHT_NOTE"
	.sectionflags	@"SHF_NOTE_NV_CUINFO"
        /*0018*/ 	.short	0x0002
        /*001a*/ 	.short	0x005a
        /*001c*/ 	.short	0x0082
	.zero		2


//--------------------- .nv.info                  --------------------------
	.section	.nv.info,"",@"SHT_CUDA_INFO"
	.align	4


	//----- nvinfo : EIATTR_REGCOUNT
	.align		4
        /*0000*/ 	.byte	0x04, 0x2f
        /*0002*/ 	.short	(.L_18 - .L_17)
	.align		4
.L_17:
        /*0004*/ 	.word	index@(_ZN7cutlass13device_kernelINS_4gemm6kernel13GemmUniversalIN4cute5tupleIJiiiiEEENS1_10collective13CollectiveMmaINS1_34MainloopSm90TmaGmmaWarpSpecializedILi6ENS5_IJNS4_1CILi1EEESB_SB_EEENS1_35KernelTmaWarpSpecializedCooperativeEEENS5_IJNSA_ILi128EEESF_NSA_ILi64EEEEEENS_10bfloat16_tENS5_IJlSB_lEEESI_SJ_NS4_8TiledMMAINS4_8MMA_AtomIJNS4_4SM904GMMA28MMA_64x128x16_F32BF16BF16_SSILNSN_5MajorE0ELSP_0ELNSN_7ScaleInE1ELSQ_1EEEEEENS4_6LayoutINS5_IJNSA_ILi2EEESB_SB_EEENS5_IJSB_NSA_ILi0EEESW_EEEEENS5_IJNS4_10UnderscoreESZ_SZ_EEEEENS4_13SM90_TMA_LOADENS4_14ComposedLayoutINS4_7SwizzleILi3ELi4ELi3EEENS4_18smem_ptr_flag_bitsILi16EEENST_INS5_IJNSA_ILi8EEESG_EEENS5_IJSG_SB_EEEEEEEvNS4_8identityES12_S1C_vS1D_EENS_8epilogue10collective18CollectiveEpilogueINS1F_22Sm90TmaWarpSpecializedILi4ELi2ELi16ELb1ELb0EEEJSH_NS5_IJSF_NSA_ILi32EEEEEESI_SJ_SI_SJ_NS1F_6fusion15FusionCallbacksIS1J_NS1M_17LinearCombinationISI_fSI_fLNS_15FloatRoundStyleE2EEESH_S1L_JEEES12_NS13_INS14_ILi2ELi4ELi3EEES17_NST_INS5_IJS18_S1K_EEENS5_IJS1K_SB_EEEEEEENS4_17SM75_U32x4_LDSM_NENS4_14SM90_TMA_STOREES1W_NS4_17SM90_U32x4_STSM_NENS4_9Copy_AtomIJS1Z_NS_6half_tEEEEvEEEvvEEEEvNT_6ParamsE)
        /*0008*/ 	.word	0x000000a8


	//----- nvinfo : EIATTR_FRAME_SIZE
	.align		4
.L_18:
        /*000c*/ 	.byte	0x04, 0x11
        /*000e*/ 	.short	(.L_20 - .L_19)
	.align		4
.L_19:
        /*0010*/ 	.word	index@(_ZN7cutlass13device_kernelINS_4gemm6kernel13GemmUniversalIN4cute5tupleIJiiiiEEENS1_10collective13CollectiveMmaINS1_34MainloopSm90TmaGmmaWarpSpecializedILi6ENS5_IJNS4_1CILi1EEESB_SB_EEENS1_35KernelTmaWarpSpecializedCooperativeEEENS5_IJNSA_ILi128EEESF_NSA_ILi64EEEEEENS_10bfloat16_tENS5_IJlSB_lEEESI_SJ_NS4_8TiledMMAINS4_8MMA_AtomIJNS4_4SM904GMMA28MMA_64x128x16_F32BF16BF16_SSILNSN_5MajorE0ELSP_0ELNSN_7ScaleInE1ELSQ_1EEEEEENS4_6LayoutINS5_IJNSA_ILi2EEESB_SB_EEENS5_IJSB_NSA_ILi0EEESW_EEEEENS5_IJNS4_10UnderscoreESZ_SZ_EEEEENS4_13SM90_TMA_LOADENS4_14ComposedLayoutINS4_7SwizzleILi3ELi4ELi3EEENS4_18smem_ptr_flag_bitsILi16EEENST_INS5_IJNSA_ILi8EEESG_EEENS5_IJSG_SB_EEEEEEEvNS4_8identityES12_S1C_vS1D_EENS_8epilogue10collective18CollectiveEpilogueINS1F_22Sm90TmaWarpSpecializedILi4ELi2ELi16ELb1ELb0EEEJSH_NS5_IJSF_NSA_ILi32EEEEEESI_SJ_SI_SJ_NS1F_6fusion15FusionCallbacksIS1J_NS1M_17LinearCombinationISI_fSI_fLNS_15FloatRoundStyleE2EEESH_S1L_JEEES12_NS13_INS14_ILi2ELi4ELi3EEES17_NST_INS5_IJS18_S1K_EEENS5_IJS1K_SB_EEEEEEENS4_17SM75_U32x4_LDSM_NENS4_14SM90_TMA_STOREES1W_NS4_17SM90_U32x4_STSM_NENS4_9Copy_AtomIJS1Z_NS_6half_tEEEEvEEEvvEEEEvNT_6ParamsE)
        /*0014*/ 	.word	0x00000000


	//----- nvinfo : EIATTR_MIN_STACK_SIZE
	.align		4
.L_20:
        /*0018*/ 	.byte	0x04, 0x12
        /*001a*/ 	.short	(.L_22 - .L_21)
	.align		4
.L_21:
        /*001c*/ 	.word	index@(_ZN7cutlass13device_kernelINS_4gemm6kernel13GemmUniversalIN4cute5tupleIJiiiiEEENS1_10collective13CollectiveMmaINS1_34MainloopSm90TmaGmmaWarpSpecializedILi6ENS5_IJNS4_1CILi1EEESB_SB_EEENS1_35KernelTmaWarpSpecializedCooperativeEEENS5_IJNSA_ILi128EEESF_NSA_ILi64EEEEEENS_10bfloat16_tENS5_IJlSB_lEEESI_SJ_NS4_8TiledMMAINS4_8MMA_AtomIJNS4_4SM904GMMA28MMA_64x128x16_F32BF16BF16_SSILNSN_5MajorE0ELSP_0ELNSN_7ScaleInE1ELSQ_1EEEEEENS4_6LayoutINS5_IJNSA_ILi2EEESB_SB_EEENS5_IJSB_NSA_ILi0EEESW_EEEEENS5_IJNS4_10UnderscoreESZ_SZ_EEEEENS4_13SM90_TMA_LOADENS4_14ComposedLayoutINS4_7SwizzleILi3ELi4ELi3EEENS4_18smem_ptr_flag_bitsILi16EEENST_INS5_IJNSA_ILi8EEESG_EEENS5_IJSG_SB_EEEEEEEvNS4_8identityES12_S1C_vS1D_EENS_8epilogue10collective18CollectiveEpilogueINS1F_22Sm90TmaWarpSpecializedILi4ELi2ELi16ELb1ELb0EEEJSH_NS5_IJSF_NSA_ILi32EEEEEESI_SJ_SI_SJ_NS1F_6fusion15FusionCallbacksIS1J_NS1M_17LinearCombinationISI_fSI_fLNS_15FloatRoundStyleE2EEESH_S1L_JEEES12_NS13_INS14_ILi2ELi4ELi3EEES17_NST_INS5_IJS18_S1K_EEENS5_IJS1K_SB_EEEEEEENS4_17SM75_U32x4_LDSM_NENS4_14SM90_TMA_STOREES1W_NS4_17SM90_U32x4_STSM_NENS4_9Copy_AtomIJS1Z_NS_6half_tEEEEvEEEvvEEEEvNT_6ParamsE)
        /*0020*/ 	.word	0x00000000
.L_22:


//--------------------- .nv.compat                --------------------------
	.section	.nv.compat,"",@"SHT_CUDA_COMPAT_INFO"
	.align	4
        /*0000*/ 	.byte	0x02, 0x09, 0x01, 0x00, 0x02, 0x02, 0x04, 0x00, 0x02, 0x05, 0x05, 0x00, 0x03, 0x07, 0x01, 0x01
        /*0010*/ 	.byte	0x02, 0x03, 0x01, 0x00, 0x02, 0x06, 0x01, 0x00, 0x04, 0x0b, 0x08, 0x00, 0x00, 0x00, 0x00, 0x00
        /*0020*/ 	.byte	0x00, 0x00, 0x00, 0x00


//--------------------- .nv.info._ZN7cutlass13device_kernelINS_4gemm6kernel13GemmUniversalIN4cute5tupleIJiiiiEEENS1_10collective13CollectiveMmaINS1_34MainloopSm90TmaGmmaWarpSpecializedILi6ENS5_IJNS4_1CILi1EEESB_SB_EEENS1_35KernelTmaWarpSpecializedCooperativeEEENS5_IJNSA_ILi128EEESF_NSA_ILi64EEEEEENS_10bfloat16_tENS5_IJlSB_lEEESI_SJ_NS4_8TiledMMAINS4_8MMA_AtomIJNS4_4SM904GMMA28MMA_64x128x16_F32BF16BF16_SSILNSN_5MajorE0ELSP_0ELNSN_7ScaleInE1ELSQ_1EEEEEENS4_6LayoutINS5_IJNSA_ILi2EEESB_SB_EEENS5_IJSB_NSA_ILi0EEESW_EEEEENS5_IJNS4_10UnderscoreESZ_SZ_EEEEENS4_13SM90_TMA_LOADENS4_14ComposedLayoutINS4_7SwizzleILi3ELi4ELi3EEENS4_18smem_ptr_flag_bitsILi16EEENST_INS5_IJNSA_ILi8EEESG_EEENS5_IJSG_SB_EEEEEEEvNS4_8identityES12_S1C_vS1D_EENS_8epilogue10collective18CollectiveEpilogueINS1F_22Sm90TmaWarpSpecializedILi4ELi2ELi16ELb1ELb0EEEJSH_NS5_IJSF_NSA_ILi32EEEEEESI_SJ_SI_SJ_NS1F_6fusion15FusionCallbacksIS1J_NS1M_17LinearCombinationISI_fSI_fLNS_15FloatRoundStyleE2EEESH_S1L_JEEES12_NS13_INS14_ILi2ELi4ELi3EEES17_NST_INS5_IJS18_S1K_EEENS5_IJS1K_SB_EEEEEEENS4_17SM75_U32x4_LDSM_NENS4_14SM90_TMA_STOREES1W_NS4_17SM90_U32x4_STSM_NENS4_9Copy_AtomIJS1Z_NS_6half_tEEEEvEEEvvEEEEvNT_6ParamsE --------------------------
	.section	.nv.info._ZN7cutlass13device_kernelINS_4gemm6kernel13GemmUniversalIN4cute5tupleIJiiiiEEENS1_10collective13CollectiveMmaINS1_34MainloopSm90TmaGmmaWarpSpecializedILi6ENS5_IJNS4_1CILi1EEESB_SB_EEENS1_35KernelTmaWarpSpecializedCooperativeEEENS5_IJNSA_ILi128EEESF_NSA_ILi64EEEEEENS_10bfloat16_tENS5_IJlSB_lEEESI_SJ_NS4_8TiledMMAINS4_8MMA_AtomIJNS4_4SM904GMMA28MMA_64x128x16_F32BF16BF16_SSILNSN_5MajorE0ELSP_0ELNSN_7ScaleInE1ELSQ_1EEEEEENS4_6LayoutINS5_IJNSA_ILi2EEESB_SB_EEENS5_IJSB_NSA_ILi0EEESW_EEEEENS5_IJNS4_10UnderscoreESZ_SZ_EEEEENS4_13SM90_TMA_LOADENS4_14ComposedLayoutINS4_7SwizzleILi3ELi4ELi3EEENS4_18smem_ptr_flag_bitsILi16EEENST_INS5_IJNSA_ILi8EEESG_EEENS5_IJSG_SB_EEEEEEEvNS4_8identityES12_S1C_vS1D_EENS_8epilogue10collective18CollectiveEpilogueINS1F_22Sm90TmaWarpSpecializedILi4ELi2ELi16ELb1ELb0EEEJSH_NS5_IJSF_NSA_ILi32EEEEEESI_SJ_SI_SJ_NS1F_6fusion15FusionCallbacksIS1J_NS1M_17LinearCombinationISI_fSI_fLNS_15FloatRoundStyleE2EEESH_S1L_JEEES12_NS13_INS14_ILi2ELi4ELi3EEES17_NST_INS5_IJS18_S1K_EEENS5_IJS1K_SB_EEEEEEENS4_17SM75_U32x4_LDSM_NENS4_14SM90_TMA_STOREES1W_NS4_17SM90_U32x4_STSM_NENS4_9Copy_AtomIJS1Z_NS_6half_tEEEEvEEEvvEEEEvNT_6ParamsE,"",@"SHT_CUDA_INFO"
	.sectionflags	@""
	.align	4


	//----- nvinfo : EIATTR_CUDA_API_VERSION
	.align		4
        /*0000*/ 	.byte	0x04, 0x37
        /*0002*/ 	.short	(.L_24 - .L_23)
.L_23:
        /*0004*/ 	.word	0x00000082


	//----- nvinfo : EIATTR_KPARAM_INFO
	.align		4
.L_24:
        /*0008*/ 	.byte	0x04, 0x17
        /*000a*/ 	.short	(.L_26 - .L_25)
.L_25:
        /*000c*/ 	.word	0x00000000
        /*0010*/ 	.short	0x0000
        /*0012*/ 	.short	0x0070
        /*0014*/ 	.byte	0x00, 0xf0, 0x01, 0x1c


	//----- nvinfo : EIATTR_SPARSE_MMA_MASK
	.align		4
.L_26:
        /*0018*/ 	.byte	0x03, 0x50
        /*001a*/ 	.short	0x0000


	//----- nvinfo : EIATTR_MAXREG_COUNT
	.align		4
        /*001c*/ 	.byte	0x03, 0x1b
        /*001e*/ 	.short	0x00a8


	//----- nvinfo : EIATTR_NUM_BARRIERS
	.align		4
        /*0020*/ 	.byte	0x02, 0x4c
        /*0022*/ 	.byte	0x02
	.zero		1


	//----- nvinfo : EIATTR_EXTERNS
	.align		4
        /*0024*/ 	.byte	0x04, 0x0f
        /*0026*/ 	.short	(.L_28 - .L_27)


	//   ....[0]....
	.align		4
.L_27:
        /*0028*/ 	.word	index@(__assertfail)


	//----- nvinfo : EIATTR_MERCURY_ISA_VERSION
	.align		4
.L_28:
        /*002c*/ 	.byte	0x03, 0x5f
        /*002e*/ 	.short	0x0101


	//----- nvinfo : EIATTR_INT_WARP_WIDE_INSTR_OFFSETS
	.align		4
        /*0030*/ 	.byte	0x04, 0x31
        /*0032*/ 	.short	(.L_30 - .L_29)


	//   ....[0]....
.L_29:
        /*0034*/ 	.word	0x00000910


	//   ....[1]....
        /*0038*/ 	.word	0x00000920


	//   ....[2]....
        /*003c*/ 	.word	0x000009b0


	//----- nvinfo : EIATTR_COOP_GROUP_MASK_REGIDS
	.align		4
.L_30:
        /*0040*/ 	.byte	0x04, 0x29
        /*0042*/ 	.short	(.L_32 - .L_31)


	//   ....[0]....
.L_31:
        /*0044*/ 	.word	0xffffffff


	//   ....[1]....
        /*0048*/ 	.word	0xffffffff


	//   ....[2]....
        /*004c*/ 	.word	0xffffffff


	//   ....[3]....
        /*0050*/ 	.word	0xffffffff


	//   ....[4]....
        /*0054*/ 	.word	0xffffffff


	//   ....[5]....
        /*0058*/ 	.word	0xffffffff


	//----- nvinfo : EIATTR_COOP_GROUP_INSTR_OFFSETS
	.align		4
.L_32:
        /*005c*/ 	.byte	0x04, 0x28
        /*005e*/ 	.short	(.L_34 - .L_33)


	//   ....[0]....
.L_33:
        /*0060*/ 	.word	0x00000070


	//   ....[1]....
        /*0064*/ 	.word	0x00000080


	//   ....[2]....
        /*0068*/ 	.word	0x00000430


	//   ....[3]....
        /*006c*/ 	.word	0x00000600


	//   ....[4]....
        /*0070*/ 	.word	0x000007b0


	//   ....[5]....
        /*0074*/ 	.word	0x00001620


	//----- nvinfo : EIATTR_REG_RECONFIG
	.align		4
.L_34:
        /*0078*/ 	.byte	0x01, 0x54
	.zero		2


	//----- nvinfo : EIATTR_SYSCALL_OFFSETS
	.align		4
        /*007c*/ 	.byte	0x04, 0x46
        /*007e*/ 	.short	(.L_36 - .L_35)


	//   ....[0]....
.L_35:
        /*0080*/ 	.word	0x00001810


	//   ....[1]....
        /*0084*/ 	.word	0x00002290


	//   ....[2]....
        /*0088*/ 	.word	0x00002380


	//----- nvinfo : EIATTR_MBARRIER_INSTR_OFFSETS
	.align		4
.L_36:
        /*008c*/ 	.byte	0x04, 0x39
        /*008e*/ 	.short	(.L_38 - .L_37)


	//   ....[0]....
.L_37:
        /*0090*/ 	.word	0x00000530
        /*0094*/ 	.word	0x000000ff
        /*0098*/ 	.word	0x00000000
        /*009c*/ 	.short	0x0100
        /*009e*/ 	.byte	0x08
	.zero		1


	//   ....[1]....
        /*00a0*/ 	.word	0x00000540
        /*00a4*/ 	.word	0x000000ff
        /*00a8*/ 	.word	0x00000030
        /*00ac*/ 	.short	0x0100
        /*00ae*/ 	.byte	0x08
	.zero		1


	//   ....[2]....
        /*00b0*/ 	.word	0x00000550
        /*00b4*/ 	.word	0x000000ff
        /*00b8*/ 	.word	0x00000008
        /*00bc*/ 	.short	0x0100
        /*00be*/ 	.byte	0x08
	.zero		1


	//   ....[3]....
        /*00c0*/ 	.word	0x00000560
        /*00c4*/ 	.word	0x000000ff
        /*00c8*/ 	.word	0x00000038
        /*00cc*/ 	.short	0x0100
        /*00ce*/ 	.byte	0x08
	.zero		1


	//   ....[4]....
        /*00d0*/ 	.word	0x00000570
        /*00d4*/ 	.word	0x000000ff
        /*00d8*/ 	.word	0x00000010
        /*00dc*/ 	.short	0x0100
        /*00de*/ 	.byte	0x08
	.zero		1


	//   ....[5]....
        /*00e0*/ 	.word	0x00000580
        /*00e4*/ 	.word	0x000000ff
        /*00e8*/ 	.word	0x00000040
        /*00ec*/ 	.short	0x0100
        /*00ee*/ 	.byte	0x08
	.zero		1


	//   ....[6]....
        /*00f0*/ 	.word	0x00000590
        /*00f4*/ 	.word	0x000000ff
        /*00f8*/ 	.word	0x00000018
        /*00fc*/ 	.short	0x0100
        /*00fe*/ 	.byte	0x08
	.zero		1


	//   ....[7]....
        /*0100*/ 	.word	0x000005a0
        /*0104*/ 	.word	0x000000ff
        /*0108*/ 	.word	0x00000048
        /*010c*/ 	.short	0x0100
        /*010e*/ 	.byte	0x08
	.zero		1


	//   ....[8]....
        /*0110*/ 	.word	0x000005b0
        /*0114*/ 	.word	0x000000ff
        /*0118*/ 	.word	0x00000020
        /*011c*/ 	.short	0x0100
        /*011e*/ 	.byte	0x08
	.zero		1


	//   ....[9]....
        /*0120*/ 	.word	0x000005c0
        /*0124*/ 	.word	0x000000ff
        /*0128*/ 	.word	0x00000050
        /*012c*/ 	.short	0x0100
        /*012e*/ 	.byte	0x08
	.zero		1


	//   ....[10]....
        /*0130*/ 	.word	0x000005d0
        /*0134*/ 	.word	0x000000ff
        /*0138*/ 	.word	0x00000028
        /*013c*/ 	.short	0x0100
        /*013e*/ 	.byte	0x08
	.zero		1


	//   ....[11]....
        /*0140*/ 	.word	0x000005e0
        /*0144*/ 	.word	0x000000ff
        /*0148*/ 	.word	0x00000058
        /*014c*/ 	.short	0x0100
        /*014e*/ 	.byte	0x08
	.zero		1


	//   ....[12]....
        /*0150*/ 	.word	0x00000720
        /*0154*/ 	.word	0x000000ff
        /*0158*/ 	.word	0x00000060
        /*015c*/ 	.short	0x0100
        /*015e*/ 	.byte	0x08
	.zero		1


	//   ....[13]....
        /*0160*/ 	.word	0x00000730
        /*0164*/ 	.word	0x000000ff
        /*0168*/ 	.word	0x00000080
        /*016c*/ 	.short	0x0100
        /*016e*/ 	.byte	0x08
	.zero		1


	//   ....[14]....
        /*0170*/ 	.word	0x00000740
        /*0174*/ 	.word	0x000000ff
        /*0178*/ 	.word	0x00000068
        /*017c*/ 	.short	0x0100
        /*017e*/ 	.byte	0x08
	.zero		1


	//   ....[15]....
        /*0180*/ 	.word	0x00000750
        /*0184*/ 	.word	0x000000ff
        /*0188*/ 	.word	0x00000088
        /*018c*/ 	.short	0x0100
        /*018e*/ 	.byte	0x08
	.zero		1


	//   ....[16]....
        /*0190*/ 	.word	0x00000760
        /*0194*/ 	.word	0x000000ff
        /*0198*/ 	.word	0x00000070
        /*019c*/ 	.short	0x0100
        /*019e*/ 	.byte	0x08
	.zero		1


	//   ....[17]....
        /*01a0*/ 	.word	0x00000770
        /*01a4*/ 	.word	0x000000ff
        /*01a8*/ 	.word	0x00000090
        /*01ac*/ 	.short	0x0100
        /*01ae*/ 	.byte	0x08
	.zero		1


	//   ....[18]....
        /*01b0*/ 	.word	0x00000780
        /*01b4*/ 	.word	0x000000ff
        /*01b8*/ 	.word	0x00000078
        /*01bc*/ 	.short	0x0100
        /*01be*/ 	.byte	0x08
	.zero		1


	//   ....[19]....
        /*01c0*/ 	.word	0x00000790
        /*01c4*/ 	.word	0x000000ff
        /*01c8*/ 	.word	0x00000098
        /*01cc*/ 	.short	0x0100
        /*01ce*/ 	.byte	0x08
	.zero		1


	//   ....[20]....
        /*01d0*/ 	.word	0x00000a40
        /*01d4*/ 	.word	0x000000ff
        /*01d8*/ 	.word	0x000000a0
        /*01dc*/ 	.short	0x0100
        /*01de*/ 	.byte	0x08
	.zero		1


	//   ....[21]....
        /*01e0*/ 	.word	0x00000aa0
        /*01e4*/ 	.word	0x000000ff
        /*01e8*/ 	.word	0x000000a8
        /*01ec*/ 	.short	0x0100
        /*01ee*/ 	.byte	0x08
	.zero		1


	//   ....[22]....
        /*01f0*/ 	.word	0x00001890
        /*01f4*/ 	.word	0x00000003
        /*01f8*/ 	.word	0x00000000
        /*01fc*/ 	.short	0x010a
        /*01fe*/ 	.byte	0x3f
	.zero		1


	//   ....[23]....
        /*0200*/ 	.word	0x000018f0
        /*0204*/ 	.word	0x00000003
        /*0208*/ 	.word	0x00000000
        /*020c*/ 	.short	0x010a
        /*020e*/ 	.byte	0x3f
	.zero		1


	//   ....[24]....
        /*0210*/ 	.word	0x00001c10
        /*0214*/ 	.word	0x000000ff
        /*0218*/ 	.word	0x00000000
        /*021c*/ 	.short	0x010a
        /*021e*/ 	.byte	0x04
	.zero		1


	//   ....[25]....
        /*0220*/ 	.word	0x00001c50
        /*0224*/ 	.word	0x000000ff
        /*0228*/ 	.word	0x00000000
        /*022c*/ 	.short	0x010a
        /*022e*/ 	.byte	0x04
	.zero		1


	//   ....[26]....
        /*0230*/ 	.word	0x00001eb0
        /*0234*/ 	.word	0x000000ff
        /*0238*/ 	.word	0x00000000
        /*023c*/ 	.short	0x0101
        /*023e*/ 	.byte	0x04
	.zero		1


	//   ....[27]....
        /*0240*/ 	.word	0x00002060
        /*0244*/ 	.word	0x000000ff
        /*0248*/ 	.word	0x00000000
        /*024c*/ 	.short	0x0101
        /*024e*/ 	.byte	0x06
	.zero		1


	//   ....[28]....
        /*0250*/ 	.word	0x00002890
        /*0254*/ 	.word	0x000000ff
        /*0258*/ 	.word	0x00000060
        /*025c*/ 	.short	0x010a
        /*025e*/ 	.byte	0x32
	.zero		1


	//   ....[29]....
        /*0260*/ 	.word	0x00002f00
        /*0264*/ 	.word	0x000000ff
        /*0268*/ 	.word	0x00000000
        /*026c*/ 	.short	0x0101
        /*026e*/ 	.byte	0x04
	.zero		1


	//   ....[30]....
        /*0270*/ 	.word	0x00002fd0
        /*0274*/ 	.word	0x00000004
        /*0278*/ 	.word	0x00000060
        /*027c*/ 	.short	0x010a
        /*027e*/ 	.byte	0x3f
	.zero		1


	//   ....[31]....
        /*0280*/ 	.word	0x000035f0
        /*0284*/ 	.word	0x000000ff
        /*0288*/ 	.word	0x00000000
        /*028c*/ 	.short	0x0101
        /*028e*/ 	.byte	0x04
	.zero		1


	//   ....[32]....
        /*0290*/ 	.word	0x000036e0
        /*0294*/ 	.word	0x00000004
        /*0298*/ 	.word	0x00000060
        /*029c*/ 	.short	0x010a
        /*029e*/ 	.byte	0x3f
	.zero		1


	//   ....[33]....
        /*02a0*/ 	.word	0x00003d30
        /*02a4*/ 	.word	0x000000ff
        /*02a8*/ 	.word	0x00000000
        /*02ac*/ 	.short	0x0101
        /*02ae*/ 	.byte	0x04
	.zero		1


	//   ....[34]....
        /*02b0*/ 	.word	0x00003e00
        /*02b4*/ 	.word	0x00000005
        /*02b8*/ 	.word	0x00000060
        /*02bc*/ 	.short	0x010a
        /*02be*/ 	.byte	0x3f
	.zero		1


	//   ....[35]....
        /*02c0*/ 	.word	0x00004410
        /*02c4*/ 	.word	0x000000ff
        /*02c8*/ 	.word	0x00000000
        /*02cc*/ 	.short	0x0101
        /*02ce*/ 	.byte	0x04
	.zero		1


	//   ....[36]....
        /*02d0*/ 	.word	0x00004cf0
        /*02d4*/ 	.word	0x000000ff
        /*02d8*/ 	.word	0x00000000
        /*02dc*/ 	.short	0x0101
        /*02de*/ 	.byte	0x04
	.zero		1


	//   ....[37]....
        /*02e0*/ 	.word	0x000053e0
        /*02e4*/ 	.word	0x000000ff
        /*02e8*/ 	.word	0x000000a8
        /*02ec*/ 	.short	0x010a
        /*02ee*/ 	.byte	0x04
	.zero		1


	//   ....[38]....
        /*02f0*/ 	.word	0x000057e0
        /*02f4*/ 	.word	0x000000ff
        /*02f8*/ 	.word	0x00000080
        /*02fc*/ 	.short	0x010a
        /*02fe*/ 	.byte	0x04
	.zero		1


	//   ....[39]....
        /*0300*/ 	.word	0x000058d0
        /*0304*/ 	.word	0x000000ff
        /*0308*/ 	.word	0x00000060
        /*030c*/ 	.short	0x010b
        /*030e*/ 	.byte	0x04
	.zero		1


	//   ....[40]....
        /*0310*/ 	.word	0x00005930
        /*0314*/ 	.word	0x000000ff
        /*0318*/ 	.word	0x00000000
        /*031c*/ 	.short	0x0101
        /*031e*/ 	.byte	0x05
	.zero		1


	//   ....[41]....
        /*0320*/ 	.word	0x00005960
        /*0324*/ 	.word	0x000000ff
        /*0328*/ 	.word	0x00000088
        /*032c*/ 	.short	0x010a
        /*032e*/ 	.byte	0x04
	.zero		1


	//   ....[42]....
        /*0330*/ 	.word	0x00005a70
        /*0334*/ 	.word	0x000000ff
        /*0338*/ 	.word	0x00000068
        /*033c*/ 	.short	0x010b
        /*033e*/ 	.byte	0x04
	.zero		1


	//   ....[43]....
        /*0340*/ 	.word	0x00005ad0
        /*0344*/ 	.word	0x000000ff
        /*0348*/ 	.word	0x00000000
        /*034c*/ 	.short	0x0101
        /*034e*/ 	.byte	0x05
	.zero		1


	//   ....[44]....
        /*0350*/ 	.word	0x00005b00
        /*0354*/ 	.word	0x000000ff
        /*0358*/ 	.word	0x00000090
        /*035c*/ 	.short	0x010a
        /*035e*/ 	.byte	0x04
	.zero		1


	//   ....[45]....
        /*0360*/ 	.word	0x00005c10
        /*0364*/ 	.word	0x000000ff
        /*0368*/ 	.word	0x00000070
        /*036c*/ 	.short	0x010b
        /*036e*/ 	.byte	0x04
	.zero		1


	//   ....[46]....
        /*0370*/ 	.word	0x00005c70
        /*0374*/ 	.word	0x000000ff
        /*0378*/ 	.word	0x00000000
        /*037c*/ 	.short	0x0101
        /*037e*/ 	.byte	0x05
	.zero		1


	//   ....[47]....
        /*0380*/ 	.word	0x00005ca0
        /*0384*/ 	.word	0x000000ff
        /*0388*/ 	.word	0x00000098
        /*038c*/ 	.short	0x010a
        /*038e*/ 	.byte	0x04
	.zero		1


	//   ....[48]....
        /*0390*/ 	.word	0x00005db0
        /*0394*/ 	.word	0x000000ff
        /*0398*/ 	.word	0x00000078
        /*039c*/ 	.short	0x010b
        /*039e*/ 	.byte	0x04
	.zero		1


	//   ....[49]....
        /*03a0*/ 	.word	0x00005ea0
        /*03a4*/ 	.word	0x000000ff
        /*03a8*/ 	.word	0x00000000
        /*03ac*/ 	.short	0x0101
        /*03ae*/ 	.byte	0x04
	.zero		1


	//   ....[50]....
        /*03b0*/ 	.word	0x000064e0
        /*03b4*/ 	.word	0x00000003
        /*03b8*/ 	.word	0x00000080
        /*03bc*/ 	.short	0x010a
        /*03be*/ 	.byte	0x3f
	.zero		1


	//   ....[51]....
        /*03c0*/ 	.word	0x00006520
        /*03c4*/ 	.word	0x00000003
        /*03c8*/ 	.word	0x00000088
        /*03cc*/ 	.short	0x010a
        /*03ce*/ 	.byte	0x3f
	.zero		1


	//   ....[52]....
        /*03d0*/ 	.word	0x00006560
        /*03d4*/ 	.word	0x00000003
        /*03d8*/ 	.word	0x00000090
        /*03dc*/ 	.short	0x010a
        /*03de*/ 	.byte	0x3f
	.zero		1


	//   ....[53]....
        /*03e0*/ 	.word	0x000065b0
        /*03e4*/ 	.word	0x00000003
        /*03e8*/ 	.word	0x00000098
        /*03ec*/ 	.short	0x010a
        /*03ee*/ 	.byte	0x3f
	.zero		1


	//   ....[54]....
        /*03f0*/ 	.word	0x000068d0
        /*03f4*/ 	.word	0x0000000f
        /*03f8*/ 	.word	0x00000030
        /*03fc*/ 	.short	0x010a
        /*03fe*/ 	.byte	0x3f
	.zero		1


	//   ....[55]....
        /*0400*/ 	.word	0x00006c30
        /*0404*/ 	.word	0x00000006
        /*0408*/ 	.word	0x000000a8
        /*040c*/ 	.short	0x0101
        /*040e*/ 	.byte	0x3f
	.zero		1


	//   ....[56]....
        /*0410*/ 	.word	0x00007360
        /*0414*/ 	.word	0x00000007
        /*0418*/ 	.word	0x00000000
        /*041c*/ 	.short	0x010a
        /*041e*/ 	.byte	0x3f
	.zero		1


	//   ....[57]....
        /*0420*/ 	.word	0x000073e0
        /*0424*/ 	.word	0x00000009
        /*0428*/ 	.word	0x00000000
        /*042c*/ 	.short	0x010a
        /*042e*/ 	.byte	0x3f
	.zero		1


	//   ....[58]....
        /*0430*/ 	.word	0x00007470
        /*0434*/ 	.word	0x00000006
        /*0438*/ 	.word	0x00000000
        /*043c*/ 	.short	0x010a
        /*043e*/ 	.byte	0x3f
	.zero		1


	//   ....[59]....
        /*0440*/ 	.word	0x00007500
        /*0444*/ 	.word	0x00000009
        /*0448*/ 	.word	0x00000000
        /*044c*/ 	.short	0x010a
        /*044e*/ 	.byte	0x3f
	.zero		1


	//   ....[60]....
        /*0450*/ 	.word	0x00007590
        /*0454*/ 	.word	0x00000006
        /*0458*/ 	.word	0x00000000
        /*045c*/ 	.short	0x010a
        /*045e*/ 	.byte	0x3f
	.zero		1


	//   ....[61]....
        /*0460*/ 	.word	0x00007620
        /*0464*/ 	.word	0x00000003
        /*0468*/ 	.word	0x00000000
        /*046c*/ 	.short	0x010a
        /*046e*/ 	.byte	0x3f
	.zero		1


	//   ....[62]....
        /*0470*/ 	.word	0x00007680
        /*0474*/ 	.word	0x00000003
        /*0478*/ 	.word	0x00000000
        /*047c*/ 	.short	0x010a
        /*047e*/ 	.byte	0x3f
	.zero		1


	//   ....[63]....
        /*0480*/ 	.word	0x000076e0
        /*0484*/ 	.word	0x00000004
        /*0488*/ 	.word	0x00000000
        /*048c*/ 	.short	0x010a
        /*048e*/ 	.byte	0x3f
	.zero		1


	//   ....[64]....
        /*0490*/ 	.word	0x00007740
        /*0494*/ 	.word	0x00000004
        /*0498*/ 	.word	0x00000060
        /*049c*/ 	.short	0x010a
        /*049e*/ 	.byte	0x3f
	.zero		1


	//   ....[65]....
        /*04a0*/ 	.word	0x00007790
        /*04a4*/ 	.word	0x00000004
        /*04a8*/ 	.word	0x00000060
        /*04ac*/ 	.short	0x010a
        /*04ae*/ 	.byte	0x3f
	.zero		1


	//   ....[66]....
        /*04b0*/ 	.word	0x000077e0
        /*04b4*/ 	.word	0x00000004
        /*04b8*/ 	.word	0x00000060
        /*04bc*/ 	.short	0x010a
        /*04be*/ 	.byte	0x3f
	.zero		1


	//   ....[67]....
        /*04c0*/ 	.word	0x00007830
        /*04c4*/ 	.word	0x00000005
        /*04c8*/ 	.word	0x00000060
        /*04cc*/ 	.short	0x010a
        /*04ce*/ 	.byte	0x3f
	.zero		1


	//   ....[68]....
        /*04d0*/ 	.word	0x00007890
        /*04d4*/ 	.word	0x00000003
        /*04d8*/ 	.word	0x000000a8
        /*04dc*/ 	.short	0x010a
        /*04de*/ 	.byte	0x3f
	.zero		1


	//   ....[69]....
        /*04e0*/ 	.word	0x000078f0
        /*04e4*/ 	.word	0x00000005
        /*04e8*/ 	.word	0x00000080
        /*04ec*/ 	.short	0x010a
        /*04ee*/ 	.byte	0x3f
	.zero		1


	//   ....[70]....
        /*04f0*/ 	.word	0x00007950
        /*04f4*/ 	.word	0x00000005
        /*04f8*/ 	.word	0x00000088
        /*04fc*/ 	.short	0x010a
        /*04fe*/ 	.byte	0x3f
	.zero		1


	//   ....[71]....
        /*0500*/ 	.word	0x000079b0
        /*0504*/ 	.word	0x00000005
        /*0508*/ 	.word	0x00000090
        /*050c*/ 	.short	0x010a
        /*050e*/ 	.byte	0x3f
	.zero		1


	//   ....[72]....
        /*0510*/ 	.word	0x00007a10
        /*0514*/ 	.word	0x00000005
        /*0518*/ 	.word	0x00000098
        /*051c*/ 	.short	0x010a
        /*051e*/ 	.byte	0x3f
	.zero		1


	//   ....[73]....
        /*0520*/ 	.word	0x00007a60
        /*0524*/ 	.word	0x00000003
        /*0528*/ 	.word	0x00000080
        /*052c*/ 	.short	0x010a
        /*052e*/ 	.byte	0x3f
	.zero		1


	//   ....[74]....
        /*0530*/ 	.word	0x00007ab0
        /*0534*/ 	.word	0x00000003
        /*0538*/ 	.word	0x00000088
        /*053c*/ 	.short	0x010a
        /*053e*/ 	.byte	0x3f
	.zero		1


	//   ....[75]....
        /*0540*/ 	.word	0x00007b00
        /*0544*/ 	.word	0x00000003
        /*0548*/ 	.word	0x00000090
        /*054c*/ 	.short	0x010a
        /*054e*/ 	.byte	0x3f
	.zero		1


	//   ....[76]....
        /*0550*/ 	.word	0x00007bd0
        /*0554*/ 	.word	0x0000000f
        /*0558*/ 	.word	0x00000030
        /*055c*/ 	.short	0x010a
        /*055e*/ 	.byte	0x3f
	.zero		1


	//   ....[77]....
        /*0560*/ 	.word	0x00007ca0
        /*0564*/ 	.word	0x00000007
        /*0568*/ 	.word	0x00000000
        /*056c*/ 	.short	0x010a
        /*056e*/ 	.byte	0x3f
	.zero		1


	//   ....[78]....
        /*0570*/ 	.word	0x00007cf0
        /*0574*/ 	.word	0x00000009
        /*0578*/ 	.word	0x00000000
        /*057c*/ 	.short	0x010a
        /*057e*/ 	.byte	0x3f
	.zero		1


	//   ....[79]....
        /*0580*/ 	.word	0x00007d40
        /*0584*/ 	.word	0x00000006
        /*0588*/ 	.word	0x00000000
        /*058c*/ 	.short	0x010a
        /*058e*/ 	.byte	0x3f
	.zero		1


	//   ....[80]....
        /*0590*/ 	.word	0x00007d90
        /*0594*/ 	.word	0x00000009
        /*0598*/ 	.word	0x00000000
        /*059c*/ 	.short	0x010a
        /*059e*/ 	.byte	0x3f
	.zero		1


	//   ....[81]....
        /*05a0*/ 	.word	0x00007de0
        /*05a4*/ 	.word	0x00000006
        /*05a8*/ 	.word	0x00000000
        /*05ac*/ 	.short	0x010a
        /*05ae*/ 	.byte	0x3f
	.zero		1


	//----- nvinfo : EIATTR_NUM_MBARRIERS
	.align		4
.L_38:
        /*05b0*/ 	.byte	0x03, 0x38
        /*05b2*/ 	.short	0x0016


	//----- nvinfo : EIATTR_EXIT_INSTR_OFFSETS
	.align		4
        /*05b4*/ 	.byte	0x04, 0x1c
        /*05b6*/ 	.short	(.L_40 - .L_39)


	//   ....[0]....
.L_39:
        /*05b8*/ 	.word	0x00007670


	//----- nvinfo : EIATTR_MAX_THREADS
	.align		4
.L_40:
        /*05bc*/ 	.byte	0x04, 0x05
        /*05be*/ 	.short	(.L_42 - .L_41)
.L_41:
        /*05c0*/ 	.word	0x00000180
        /*05c4*/ 	.word	0x00000001
        /*05c8*/ 	.word	0x00000001


	//----- nvinfo : EIATTR_CRS_STACK_SIZE
	.align		4
.L_42:
        /*05cc*/ 	.byte	0x04, 0x1e
        /*05ce*/ 	.short	(.L_44 - .L_43)
.L_43:
        /*05d0*/ 	.word	0x00000000


	//----- nvinfo : EIATTR_CBANK_PARAM_SIZE
	.align		4
.L_44:
        /*05d4*/ 	.byte	0x03, 0x19
        /*05d6*/ 	.short	0x0770


	//----- nvinfo : EIATTR_PARAM_CBANK
	.align		4
        /*05d8*/ 	.byte	0x04, 0x0a
        /*05da*/ 	.short	(.L_46 - .L_45)
	.align		4
.L_45:
        /*05dc*/ 	.word	index@(.nv.constant0._ZN7cutlass13device_kernelINS_4gemm6kernel13GemmUniversalIN4cute5tupleIJiiiiEEENS1_10collective13CollectiveMmaINS1_34MainloopSm90TmaGmmaWarpSpecializedILi6ENS5_IJNS4_1CILi1EEESB_SB_EEENS1_35KernelTmaWarpSpecializedCooperativeEEENS5_IJNSA_ILi128EEESF_NSA_ILi64EEEEEENS_10bfloat16_tENS5_IJlSB_lEEESI_SJ_NS4_8TiledMMAINS4_8MMA_AtomIJNS4_4SM904GMMA28MMA_64x128x16_F32BF16BF16_SSILNSN_5MajorE0ELSP_0ELNSN_7ScaleInE1ELSQ_1EEEEEENS4_6LayoutINS5_IJNSA_ILi2EEESB_SB_EEENS5_IJSB_NSA_ILi0EEESW_EEEEENS5_IJNS4_10UnderscoreESZ_SZ_EEEEENS4_13SM90_TMA_LOADENS4_14ComposedLayoutINS4_7SwizzleILi3ELi4ELi3EEENS4_18smem_ptr_flag_bitsILi16EEENST_INS5_IJNSA_ILi8EEESG_EEENS5_IJSG_SB_EEEEEEEvNS4_8identityES12_S1C_vS1D_EENS_8epilogue10collective18CollectiveEpilogueINS1F_22Sm90TmaWarpSpecializedILi4ELi2ELi16ELb1ELb0EEEJSH_NS5_IJSF_NSA_ILi32EEEEEESI_SJ_SI_SJ_NS1F_6fusion15FusionCallbacksIS1J_NS1M_17LinearCombinationISI_fSI_fLNS_15FloatRoundStyleE2EEESH_S1L_JEEES12_NS13_INS14_ILi2ELi4ELi3EEES17_NST_INS5_IJS18_S1K_EEENS5_IJS1K_SB_EEEEEEENS4_17SM75_U32x4_LDSM_NENS4_14SM90_TMA_STOREES1W_NS4_17SM90_U32x4_STSM_NENS4_9Copy_AtomIJS1Z_NS_6half_tEEEEvEEEvvEEEEvNT_6ParamsE)
        /*05e0*/ 	.short	0x0210
        /*05e2*/ 	.short	0x0770


	//----- nvinfo : EIATTR_SW_WAR
	.align		4
.L_46:
        /*05e4*/ 	.byte	0x04, 0x36
        /*05e6*/ 	.short	(.L_48 - .L_47)
.L_47:
        /*05e8*/ 	.word	0x00000008
.L_48:


//--------------------- .nv.callgraph             --------------------------
	.section	.nv.callgraph,"",@"SHT_CUDA_CALLGRAPH"
	.align	4
	.sectionentsize	8
	.align		4
        /*0000*/ 	.word	0x00000000
	.align		4
        /*0004*/ 	.word	0xffffffff
	.align		4
        /*0008*/ 	.word	index@(_ZN7cutlass13device_kernelINS_4gemm6kernel13GemmUniversalIN4cute5tupleIJiiiiEEENS1_10collective13CollectiveMmaINS1_34MainloopSm90TmaGmmaWarpSpecializedILi6ENS5_IJNS4_1CILi1EEESB_SB_EEENS1_35KernelTmaWarpSpecializedCooperativeEEENS5_IJNSA_ILi128EEESF_NSA_ILi64EEEEEENS_10bfloat16_tENS5_IJlSB_lEEESI_SJ_NS4_8TiledMMAINS4_8MMA_AtomIJNS4_4SM904GMMA28MMA_64x128x16_F32BF16BF16_SSILNSN_5MajorE0ELSP_0ELNSN_7ScaleInE1ELSQ_1EEEEEENS4_6LayoutINS5_IJNSA_ILi2EEESB_SB_EEENS5_IJSB_NSA_ILi0EEESW_EEEEENS5_IJNS4_10UnderscoreESZ_SZ_EEEEENS4_13SM90_TMA_LOADENS4_14ComposedLayoutINS4_7SwizzleILi3ELi4ELi3EEENS4_18smem_ptr_flag_bitsILi16EEENST_INS5_IJNSA_ILi8EEESG_EEENS5_IJSG_SB_EEEEEEEvNS4_8identityES12_S1C_vS1D_EENS_8epilogue10collective18CollectiveEpilogueINS1F_22Sm90TmaWarpSpecializedILi4ELi2ELi16ELb1ELb0EEEJSH_NS5_IJSF_NSA_ILi32EEEEEESI_SJ_SI_SJ_NS1F_6fusion15FusionCallbacksIS1J_NS1M_17LinearCombinationISI_fSI_fLNS_15FloatRoundStyleE2EEESH_S1L_JEEES12_NS13_INS14_ILi2ELi4ELi3EEES17_NST_INS5_IJS18_S1K_EEENS5_IJS1K_SB_EEEEEEENS4_17SM75_U32x4_LDSM_NENS4_14SM90_TMA_STOREES1W_NS4_17SM90_U32x4_STSM_NENS4_9Copy_AtomIJS1Z_NS_6half_tEEEEvEEEvvEEEEvNT_6ParamsE)
	.align		4
        /*000c*/ 	.word	index@(__assertfail)
	.align		4
        /*0010*/ 	.word	0x00000000
	.align		4
        /*0014*/ 	.word	0xfffffffe
	.align		4
        /*0018*/ 	.word	0x00000000
	.align		4
        /*001c*/ 	.word	0xfffffffd
	.align		4
        /*0020*/ 	.word	0x00000000
	.align		4
        /*0024*/ 	.word	0xfffffffc


//--------------------- .nv.constant4             --------------------------
	.section	.nv.constant4,"a",@progbits
	.align	8
	.align		8
.nv.constant4:
        /*0000*/ 	.dword	__assertfail
	.align		8
        /*0008*/ 	.dword	__unnamed_1
	.align		8
        /*0010*/ 	.dword	__unnamed_2
	.align		8
        /*0018*/ 	.dword	_ZN39_INTERNAL_e470baae_4_k_cu_9722d588_27884cuda3std3__45__cpo5beginE
	.align		8
        /*0020*/ 	.dword	_ZN39_INTERNAL_e470baae_4_k_cu_9722d588_27884cuda3std3__45__cpo3endE
	.align		8
        /*0028*/ 	.dword	_ZN39_INTERNAL_e470baae_4_k_cu_9722d588_27884cuda3std3__45__cpo6cbeginE
	.align		8
        /*0030*/ 	.dword	_ZN39_INTERNAL_e470baae_4_k_cu_9722d588_27884cuda3std3__45__cpo4cendE
	.align		8
        /*0038*/ 	.dword	_ZN39_INTERNAL_e470baae_4_k_cu_9722d588_27884cuda3std3__441_GLOBAL__N__e470baae_4_k_cu_9722d588_27886ignoreE
	.align		8
        /*0040*/ 	.dword	_ZN39_INTERNAL_e470baae_4_k_cu_9722d588_27884cuda3std3__419piecewise_constructE
	.align		8
        /*0048*/ 	.dword	_ZN39_INTERNAL_e470baae_4_k_cu_9722d588_27884cuda3std3__48in_placeE
	.align		8
        /*0050*/ 	.dword	_ZN39_INTERNAL_e470baae_4_k_cu_9722d588_27884cuda3std6ranges3__45__cpo4swapE
	.align		8
        /*0058*/ 	.dword	_ZN39_INTERNAL_e470baae_4_k_cu_9722d588_27884cuda3std6ranges3__45__cpo9iter_moveE
	.align		8
        /*0060*/ 	.dword	_ZN39_INTERNAL_e470baae_4_k_cu_9722d588_27884cute7productE
	.align		8
        /*0068*/ 	.dword	_ZN39_INTERNAL_e470baae_4_k_cu_9722d588_27884cute1_E
	.align		8
        /*0070*/ 	.dword	$str$22
	.align		8
        /*0078*/ 	.dword	$str$23
	.align		8
        /*0080*/ 	.dword	$str$26
	.align		8
        /*0088*/ 	.dword	$str$27


//--------------------- .text._ZN7cutlass13device_kernelINS_4gemm6kernel13GemmUniversalIN4cute5tupleIJiiiiEEENS1_10collective13CollectiveMmaINS1_34MainloopSm90TmaGmmaWarpSpecializedILi6ENS5_IJNS4_1CILi1EEESB_SB_EEENS1_35KernelTmaWarpSpecializedCooperativeEEENS5_IJNSA_ILi128EEESF_NSA_ILi64EEEEEENS_10bfloat16_tENS5_IJlSB_lEEESI_SJ_NS4_8TiledMMAINS4_8MMA_AtomIJNS4_4SM904GMMA28MMA_64x128x16_F32BF16BF16_SSILNSN_5MajorE0ELSP_0ELNSN_7ScaleInE1ELSQ_1EEEEEENS4_6LayoutINS5_IJNSA_ILi2EEESB_SB_EEENS5_IJSB_NSA_ILi0EEESW_EEEEENS5_IJNS4_10UnderscoreESZ_SZ_EEEEENS4_13SM90_TMA_LOADENS4_14ComposedLayoutINS4_7SwizzleILi3ELi4ELi3EEENS4_18smem_ptr_flag_bitsILi16EEENST_INS5_IJNSA_ILi8EEESG_EEENS5_IJSG_SB_EEEEEEEvNS4_8identityES12_S1C_vS1D_EENS_8epilogue10collective18CollectiveEpilogueINS1F_22Sm90TmaWarpSpecializedILi4ELi2ELi16ELb1ELb0EEEJSH_NS5_IJSF_NSA_ILi32EEEEEESI_SJ_SI_SJ_NS1F_6fusion15FusionCallbacksIS1J_NS1M_17LinearCombinationISI_fSI_fLNS_15FloatRoundStyleE2EEESH_S1L_JEEES12_NS13_INS14_ILi2ELi4ELi3EEES17_NST_INS5_IJS18_S1K_EEENS5_IJS1K_SB_EEEEEEENS4_17SM75_U32x4_LDSM_NENS4_14SM90_TMA_STOREES1W_NS4_17SM90_U32x4_STSM_NENS4_9Copy_AtomIJS1Z_NS_6half_tEEEEvEEEvvEEEEvNT_6ParamsE --------------------------
	.section	.text._ZN7cutlass13device_kernelINS_4gemm6kernel13GemmUniversalIN4cute5tupleIJiiiiEEENS1_10collective13CollectiveMmaINS1_34MainloopSm90TmaGmmaWarpSpecializedILi6ENS5_IJNS4_1CILi1EEESB_SB_EEENS1_35KernelTmaWarpSpecializedCooperativeEEENS5_IJNSA_ILi128EEESF_NSA_ILi64EEEEEENS_10bfloat16_tENS5_IJlSB_lEEESI_SJ_NS4_8TiledMMAINS4_8MMA_AtomIJNS4_4SM904GMMA28MMA_64x128x16_F32BF16BF16_SSILNSN_5MajorE0ELSP_0ELNSN_7ScaleInE1ELSQ_1EEEEEENS4_6LayoutINS5_IJNSA_ILi2EEESB_SB_EEENS5_IJSB_NSA_ILi0EEESW_EEEEENS5_IJNS4_10UnderscoreESZ_SZ_EEEEENS4_13SM90_TMA_LOADENS4_14ComposedLayoutINS4_7SwizzleILi3ELi4ELi3EEENS4_18smem_ptr_flag_bitsILi16EEENST_INS5_IJNSA_ILi8EEESG_EEENS5_IJSG_SB_EEEEEEEvNS4_8identityES12_S1C_vS1D_EENS_8epilogue10collective18CollectiveEpilogueINS1F_22Sm90TmaWarpSpecializedILi4ELi2ELi16ELb1ELb0EEEJSH_NS5_IJSF_NSA_ILi32EEEEEESI_SJ_SI_SJ_NS1F_6fusion15FusionCallbacksIS1J_NS1M_17LinearCombinationISI_fSI_fLNS_15FloatRoundStyleE2EEESH_S1L_JEEES12_NS13_INS14_ILi2ELi4ELi3EEES17_NST_INS5_IJS18_S1K_EEENS5_IJS1K_SB_EEEEEEENS4_17SM75_U32x4_LDSM_NENS4_14SM90_TMA_STOREES1W_NS4_17SM90_U32x4_STSM_NENS4_9Copy_AtomIJS1Z_NS_6half_tEEEEvEEEvvEEEEvNT_6ParamsE,"ax",@progbits
	.align	128
.text._ZN7cutlass13device_kernelINS_4gemm6kernel13GemmUniversalIN4cute5tupleIJiiiiEEENS1_10collective13CollectiveMmaINS1_34MainloopSm90TmaGmmaWarpSpecializedILi6ENS5_IJNS4_1CILi1EEESB_SB_EEENS1_35KernelTmaWarpSpecializedCooperativeEEENS5_IJNSA_ILi128EEESF_NSA_ILi64EEEEEENS_10bfloat16_tENS5_IJlSB_lEEESI_SJ_NS4_8TiledMMAINS4_8MMA_AtomIJNS4_4SM904GMMA28MMA_64x128x16_F32BF16BF16_SSILNSN_5MajorE0ELSP_0ELNSN_7ScaleInE1ELSQ_1EEEEEENS4_6LayoutINS5_IJNSA_ILi2EEESB_SB_EEENS5_IJSB_NSA_ILi0EEESW_EEEEENS5_IJNS4_10UnderscoreESZ_SZ_EEEEENS4_13SM90_TMA_LOADENS4_14ComposedLayoutINS4_7SwizzleILi3ELi4ELi3EEENS4_18smem_ptr_flag_bitsILi16EEENST_INS5_IJNSA_ILi8EEESG_EEENS5_IJSG_SB_EEEEEEEvNS4_8identityES12_S1C_vS1D_EENS_8epilogue10collective18CollectiveEpilogueINS1F_22Sm90TmaWarpSpecializedILi4ELi2ELi16ELb1ELb0EEEJSH_NS5_IJSF_NSA_ILi32EEEEEESI_SJ_SI_SJ_NS1F_6fusion15FusionCallbacksIS1J_NS1M_17LinearCombinationISI_fSI_fLNS_15FloatRoundStyleE2EEESH_S1L_JEEES12_NS13_INS14_ILi2ELi4ELi3EEES17_NST_INS5_IJS18_S1K_EEENS5_IJS1K_SB_EEEEEEENS4_17SM75_U32x4_LDSM_NENS4_14SM90_TMA_STOREES1W_NS4_17SM90_U32x4_STSM_NENS4_9Copy_AtomIJS1Z_NS_6half_tEEEEvEEEvvEEEEvNT_6ParamsE:
        .type           _ZN7cutlass13device_kernelINS_4gemm6kernel13GemmUniversalIN4cute5tupleIJiiiiEEENS1_10collective13CollectiveMmaINS1_34MainloopSm90TmaGmmaWarpSpecializedILi6ENS5_IJNS4_1CILi1EEESB_SB_EEENS1_35KernelTmaWarpSpecializedCooperativeEEENS5_IJNSA_ILi128EEESF_NSA_ILi64EEEEEENS_10bfloat16_tENS5_IJlSB_lEEESI_SJ_NS4_8TiledMMAINS4_8MMA_AtomIJNS4_4SM904GMMA28MMA_64x128x16_F32BF16BF16_SSILNSN_5MajorE0ELSP_0ELNSN_7ScaleInE1ELSQ_1EEEEEENS4_6LayoutINS5_IJNSA_ILi2EEESB_SB_EEENS5_IJSB_NSA_ILi0EEESW_EEEEENS5_IJNS4_10UnderscoreESZ_SZ_EEEEENS4_13SM90_TMA_LOADENS4_14ComposedLayoutINS4_7SwizzleILi3ELi4ELi3EEENS4_18smem_ptr_flag_bitsILi16EEENST_INS5_IJNSA_ILi8EEESG_EEENS5_IJSG_SB_EEEEEEEvNS4_8identityES12_S1C_vS1D_EENS_8epilogue10collective18CollectiveEpilogueINS1F_22Sm90TmaWarpSpecializedILi4ELi2ELi16ELb1ELb0EEEJSH_NS5_IJSF_NSA_ILi32EEEEEESI_SJ_SI_SJ_NS1F_6fusion15FusionCallbacksIS1J_NS1M_17LinearCombinationISI_fSI_fLNS_15FloatRoundStyleE2EEESH_S1L_JEEES12_NS13_INS14_ILi2ELi4ELi3EEES17_NST_INS5_IJS18_S1K_EEENS5_IJS1K_SB_EEEEEEENS4_17SM75_U32x4_LDSM_NENS4_14SM90_TMA_STOREES1W_NS4_17SM90_U32x4_STSM_NENS4_9Copy_AtomIJS1Z_NS_6half_tEEEEvEEEvvEEEEvNT_6ParamsE,@function
        .size           _ZN7cutlass13device_kernelINS_4gemm6kernel13GemmUniversalIN4cute5tupleIJiiiiEEENS1_10collective13CollectiveMmaINS1_34MainloopSm90TmaGmmaWarpSpecializedILi6ENS5_IJNS4_1CILi1EEESB_SB_EEENS1_35KernelTmaWarpSpecializedCooperativeEEENS5_IJNSA_ILi128EEESF_NSA_ILi64EEEEEENS_10bfloat16_tENS5_IJlSB_lEEESI_SJ_NS4_8TiledMMAINS4_8MMA_AtomIJNS4_4SM904GMMA28MMA_64x128x16_F32BF16BF16_SSILNSN_5MajorE0ELSP_0ELNSN_7ScaleInE1ELSQ_1EEEEEENS4_6LayoutINS5_IJNSA_ILi2EEESB_SB_EEENS5_IJSB_NSA_ILi0EEESW_EEEEENS5_IJNS4_10UnderscoreESZ_SZ_EEEEENS4_13SM90_TMA_LOADENS4_14ComposedLayoutINS4_7SwizzleILi3ELi4ELi3EEENS4_18smem_ptr_flag_bitsILi16EEENST_INS5_IJNSA_ILi8EEESG_EEENS5_IJSG_SB_EEEEEEEvNS4_8identityES12_S1C_vS1D_EENS_8epilogue10collective18CollectiveEpilogueINS1F_22Sm90TmaWarpSpecializedILi4ELi2ELi16ELb1ELb0EEEJSH_NS5_IJSF_NSA_ILi32EEEEEESI_SJ_SI_SJ_NS1F_6fusion15FusionCallbacksIS1J_NS1M_17LinearCombinationISI_fSI_fLNS_15FloatRoundStyleE2EEESH_S1L_JEEES12_NS13_INS14_ILi2ELi4ELi3EEES17_NST_INS5_IJS18_S1K_EEENS5_IJS1K_SB_EEEEEEENS4_17SM75_U32x4_LDSM_NENS4_14SM90_TMA_STOREES1W_NS4_17SM90_U32x4_STSM_NENS4_9Copy_AtomIJS1Z_NS_6half_tEEEEvEEEvvEEEEvNT_6ParamsE,(.L_x_192 - _ZN7cutlass13device_kernelINS_4gemm6kernel13GemmUniversalIN4cute5tupleIJiiiiEEENS1_10collective13CollectiveMmaINS1_34MainloopSm90TmaGmmaWarpSpecializedILi6ENS5_IJNS4_1CILi1EEESB_SB_EEENS1_35KernelTmaWarpSpecializedCooperativeEEENS5_IJNSA_ILi128EEESF_NSA_ILi64EEEEEENS_10bfloat16_tENS5_IJlSB_lEEESI_SJ_NS4_8TiledMMAINS4_8MMA_AtomIJNS4_4SM904GMMA28MMA_64x128x16_F32BF16BF16_SSILNSN_5MajorE0ELSP_0ELNSN_7ScaleInE1ELSQ_1EEEEEENS4_6LayoutINS5_IJNSA_ILi2EEESB_SB_EEENS5_IJSB_NSA_ILi0EEESW_EEEEENS5_IJNS4_10UnderscoreESZ_SZ_EEEEENS4_13SM90_TMA_LOADENS4_14ComposedLayoutINS4_7SwizzleILi3ELi4ELi3EEENS4_18smem_ptr_flag_bitsILi16EEENST_INS5_IJNSA_ILi8EEESG_EEENS5_IJSG_SB_EEEEEEEvNS4_8identityES12_S1C_vS1D_EENS_8epilogue10collective18CollectiveEpilogueINS1F_22Sm90TmaWarpSpecializedILi4ELi2ELi16ELb1ELb0EEEJSH_NS5_IJSF_NSA_ILi32EEEEEESI_SJ_SI_SJ_NS1F_6fusion15FusionCallbacksIS1J_NS1M_17LinearCombinationISI_fSI_fLNS_15FloatRoundStyleE2EEESH_S1L_JEEES12_NS13_INS14_ILi2ELi4ELi3EEES17_NST_INS5_IJS18_S1K_EEENS5_IJS1K_SB_EEEEEEENS4_17SM75_U32x4_LDSM_NENS4_14SM90_TMA_STOREES1W_NS4_17SM90_U32x4_STSM_NENS4_9Copy_AtomIJS1Z_NS_6half_tEEEEvEEEvvEEEEvNT_6ParamsE)
        .other          _ZN7cutlass13device_kernelINS_4gemm6kernel13GemmUniversalIN4cute5tupleIJiiiiEEENS1_10collective13CollectiveMmaINS1_34MainloopSm90TmaGmmaWarpSpecializedILi6ENS5_IJNS4_1CILi1EEESB_SB_EEENS1_35KernelTmaWarpSpecializedCooperativeEEENS5_IJNSA_ILi128EEESF_NSA_ILi64EEEEEENS_10bfloat16_tENS5_IJlSB_lEEESI_SJ_NS4_8TiledMMAINS4_8MMA_AtomIJNS4_4SM904GMMA28MMA_64x128x16_F32BF16BF16_SSILNSN_5MajorE0ELSP_0ELNSN_7ScaleInE1ELSQ_1EEEEEENS4_6LayoutINS5_IJNSA_ILi2EEESB_SB_EEENS5_IJSB_NSA_ILi0EEESW_EEEEENS5_IJNS4_10UnderscoreESZ_SZ_EEEEENS4_13SM90_TMA_LOADENS4_14ComposedLayoutINS4_7SwizzleILi3ELi4ELi3EEENS4_18smem_ptr_flag_bitsILi16EEENST_INS5_IJNSA_ILi8EEESG_EEENS5_IJSG_SB_EEEEEEEvNS4_8identityES12_S1C_vS1D_EENS_8epilogue10collective18CollectiveEpilogueINS1F_22Sm90TmaWarpSpecializedILi4ELi2ELi16ELb1ELb0EEEJSH_NS5_IJSF_NSA_ILi32EEEEEESI_SJ_SI_SJ_NS1F_6fusion15FusionCallbacksIS1J_NS1M_17LinearCombinationISI_fSI_fLNS_15FloatRoundStyleE2EEESH_S1L_JEEES12_NS13_INS14_ILi2ELi4ELi3EEES17_NST_INS5_IJS18_S1K_EEENS5_IJS1K_SB_EEEEEEENS4_17SM75_U32x4_LDSM_NENS4_14SM90_TMA_STOREES1W_NS4_17SM90_U32x4_STSM_NENS4_9Copy_AtomIJS1Z_NS_6half_tEEEEvEEEvvEEEEvNT_6ParamsE,@"STO_CUDA_ENTRY STV_DEFAULT"
_ZN7cutlass13device_kernelINS_4gemm6kernel13GemmUniversalIN4cute5tupleIJiiiiEEENS1_10collective13CollectiveMmaINS1_34MainloopSm90TmaGmmaWarpSpecializedILi6ENS5_IJNS4_1CILi1EEESB_SB_EEENS1_35KernelTmaWarpSpecializedCooperativeEEENS5_IJNSA_ILi128EEESF_NSA_ILi64EEEEEENS_10bfloat16_tENS5_IJlSB_lEEESI_SJ_NS4_8TiledMMAINS4_8MMA_AtomIJNS4_4SM904GMMA28MMA_64x128x16_F32BF16BF16_SSILNSN_5MajorE0ELSP_0ELNSN_7ScaleInE1ELSQ_1EEEEEENS4_6LayoutINS5_IJNSA_ILi2EEESB_SB_EEENS5_IJSB_NSA_ILi0EEESW_EEEEENS5_IJNS4_10UnderscoreESZ_SZ_EEEEENS4_13SM90_TMA_LOADENS4_14ComposedLayoutINS4_7SwizzleILi3ELi4ELi3EEENS4_18smem_ptr_flag_bitsILi16EEENST_INS5_IJNSA_ILi8EEESG_EEENS5_IJSG_SB_EEEEEEEvNS4_8identityES12_S1C_vS1D_EENS_8epilogue10collective18CollectiveEpilogueINS1F_22Sm90TmaWarpSpecializedILi4ELi2ELi16ELb1ELb0EEEJSH_NS5_IJSF_NSA_ILi32EEEEEESI_SJ_SI_SJ_NS1F_6fusion15FusionCallbacksIS1J_NS1M_17LinearCombinationISI_fSI_fLNS_15FloatRoundStyleE2EEESH_S1L_JEEES12_NS13_INS14_ILi2ELi4ELi3EEES17_NST_INS5_IJS18_S1K_EEENS5_IJS1K_SB_EEEEEEENS4_17SM75_U32x4_LDSM_NENS4_14SM90_TMA_STOREES1W_NS4_17SM90_U32x4_STSM_NENS4_9Copy_AtomIJS1Z_NS_6half_tEEEEvEEEvvEEEEvNT_6ParamsE:
[----:B------:R-:W1:Y:S01]  /*0000*/  LDC R1, c[0x0][0x28] ;  /* 0x00000a00ff017b82 */ /* 0x000e620000000800 */
[----:B------:R-:W2:Y:S07]  /*0010*/  S2R R3, SR_TID.X ;  /* 0x0000000000037919 */ /* 0x000eae0000002100 */
[----:B------:R-:W3:Y:S01]  /*0020*/  LDC.64 R4, c[0x0][0x588] ;  /* 0x00016200ff047b82 */ /* 0x000ee20000000a00 */
[----:B------:R-:W-:Y:S01]  /*0030*/  ELECT P0, URZ, PT ;  /* 0x00000000003f782f */ /* 0x000fe20003800000 */
[----:B------:R-:W-:Y:S01]  /*0040*/  BSSY B0, `(.L_x_0) ;  /* 0x0000016000007945 */ /* 0x000fe20003800000 */
[----:B--2---:R-:W-:-:S02]  /*0050*/  SHF.R.U32.HI R7, RZ, 0x5, R3 ;  /* 0x00000005ff077819 */ /* 0x004fc40000011603 */
[----:B------:R-:W-:-:S03]  /*0060*/  SHF.R.U32.HI R2, RZ, 0x7, R3 ;  /* 0x00000007ff027819 */ /* 0x000fc60000011603 */
[----:B------:R-:W2:Y:S04]  /*0070*/  SHFL.IDX PT, R0, R7, RZ, 0x1f ;  /* 0x00001fff07007589 */ /* 0x000ea800000e0000 */
[----:B------:R4:W1:Y:S01]  /*0080*/  SHFL.IDX PT, R12, R2, RZ, 0x1f ;  /* 0x00001fff020c7589 */ /* 0x00086200000e0000 */
[----:B--2---:R-:W-:Y:S02]  /*0090*/  ISETP.NE.OR P0, PT, R0, RZ, !P0 ;  /* 0x000000ff0000720c */ /* 0x004fe40004705670 */
[----:B------:R-:W-:-:S11]  /*00a0*/  SHF.R.S32.HI R9, RZ, 0x1f, R0 ;  /* 0x0000001fff097819 */ /* 0x000fd60000011400 */
[----:B-1-34-:R-:W-:Y:S05]  /*00b0*/  @P0 BRA `(.L_x_1) ;  /* 0x0000000000380947 */ /* 0x01afea0003800000 */
[----:B------:R-:W-:Y:S02]  /*00c0*/  ULDC.64 UR4, c[0x0][0x198] ;  /* 0x0000660000047ab9 */ /* 0x000fe40000000a00 */
[----:B------:R-:W-:Y:S02]  /*00d0*/  UIADD3 UR6, UP0, UR4, 0xf0, URZ ;  /* 0x000000f004067890 */ /* 0x000fe4000ff1e03f */
[----:B------:R-:W-:Y:S02]  /*00e0*/  UIADD3 UR8, UP1, UR4, 0x1f0, URZ ;  /* 0x000001f004087890 */ /* 0x000fe4000ff3e03f */
[----:B------:R-:W-:Y:S02]  /*00f0*/  UIADD3 UR10, UP2, UR4, 0x3f0, URZ ;  /* 0x000003f0040a7890 */ /* 0x000fe4000ff5e03f */
[----:B------:R-:W-:Y:S02]  /*0100*/  UIADD3 UR4, UP3, UR4, 0x4f0, URZ ;  /* 0x000004f004047890 */ /* 0x000fe4000ff7e03f */
[----:B------:R-:W-:-:S02]  /*0110*/  UIADD3.X UR7, URZ, UR5, URZ, UP0, !UPT ;  /* 0x000000053f077290 */ /* 0x000fc400087fe43f */
[----:B------:R-:W-:Y:S02]  /*0120*/  UIADD3.X UR9, URZ, UR5, URZ, UP1, !UPT ;  /* 0x000000053f097290 */ /* 0x000fe40008ffe43f */
[----:B------:R-:W-:Y:S02]  /*0130*/  UIADD3.X UR11, URZ, UR5, URZ, UP2, !UPT ;  /* 0x000000053f0b7290 */ /* 0x000fe400097fe43f */
[----:B------:R-:W-:-:S03]  /*0140*/  UIADD3.X UR5, URZ, UR5, URZ, UP3, !UPT ;  /* 0x000000053f057290 */ /* 0x000fc60009ffe43f */
[----:B------:R1:W-:Y:S02]  /*0150*/  UTMACCTL.PF [UR6] ;  /* 0x00000000060079b9 */ /* 0x0003e40008040000 */
[----:B------:R1:W-:Y:S02]  /*0160*/  UTMACCTL.PF [UR8] ;  /* 0x00000000080079b9 */ /* 0x0003e40008040000 */
[----:B------:R1:W-:Y:S02]  /*0170*/  UTMACCTL.PF [UR10] ;  /* 0x000000000a0079b9 */ /* 0x0003e40008040000 */
[----:B------:R1:W-:Y:S02]  /*0180*/  UTMACCTL.PF [UR4] ;  /* 0x00000000040079b9 */ /* 0x0003e40008040000 */
[----:B-1----:R-:W-:Y:S01]  /*0190*/  NOP ;  /* 0x0000000000007918 */ /* 0x002fe20000000000 */
.L_x_1:
[----:B------:R-:W-:Y:S05]  /*01a0*/  BSYNC B0 ;  /* 0x0000000000007941 */ /* 0x000fea0003800000 */
.L_x_0:
[----:B------:R-:W-:Y:S01]  /*01b0*/  ULDC.64 UR4, c[0x0][0x590] ;  /* 0x0001640000047ab9 */ /* 0x000fe20000000a00 */
[----:B------:R-:W-:Y:S01]  /*01c0*/  LEA.HI R9, R9, R0, RZ, 0x2 ;  /* 0x0000000009097211 */ /* 0x000fe200078f10ff */
[----:B------:R-:W-:Y:S01]  /*01d0*/  ULDC.64 UR54, c[0x0][0x208] ;  /* 0x0000820000367ab9 */ /* 0x000fe20000000a00 */
[----:B------:R-:W-:Y:S01]  /*01e0*/  ISETP.NE.U32.AND P1, PT, RZ, UR4, PT ;  /* 0x00000004ff007c0c */ /* 0x000fe2000bf25070 */
[----:B------:R-:W-:Y:S01]  /*01f0*/  IMAD.MOV.U32 R8, RZ, RZ, R4 ;  /* 0x000000ffff087224 */ /* 0x000fe200078e0004 */
[----:B------:R-:W-:Y:S02]  /*0200*/  LOP3.LUT R9, R9, 0xfffffffc, RZ, 0xc0, !PT ;  /* 0xfffffffc09097812 */ /* 0x000fe400078ec0ff */
[----:B------:R-:W-:Y:S02]  /*0210*/  ISETP.NE.AND.EX P2, PT, RZ, UR5, PT, P1 ;  /* 0x00000005ff007c0c */ /* 0x000fe4000bf45310 */
[----:B------:R-:W-:Y:S01]  /*0220*/  PRMT R2, RZ, 0x7610, R2 ;  /* 0x00007610ff027816 */ /* 0x000fe20000000002 */
[----:B------:R-:W-:-:S02]  /*0230*/  IMAD.IADD R0, R0, 0x1, -R9 ;  /* 0x0000000100007824 */ /* 0x000fc400078e0a09 */
[----:B------:R-:W-:-:S08]  /*0240*/  IMAD.MOV.U32 R9, RZ, RZ, R5 ;  /* 0x000000ffff097224 */ /* 0x000fd000078e0005 */
[----:B------:R-:W-:Y:S05]  /*0250*/  @P2 BRA `(.L_x_2) ;  /* 0x0000000000302947 */ /* 0x000fea0003800000 */
[----:B------:R-:W-:Y:S02]  /*0260*/  ULDC.64 UR6, c[0x0][0x588] ;  /* 0x0001620000067ab9 */ /* 0x000fe40000000a00 */
[----:B------:R-:W-:-:S04]  /*0270*/  ISETP.NE.U32.AND P0, PT, RZ, UR6, PT ;  /* 0x00000006ff007c0c */ /* 0x000fc8000bf05070 */
[----:B------:R-:W-:-:S13]  /*0280*/  ISETP.NE.AND.EX P0, PT, RZ, UR7, PT, P0 ;  /* 0x00000007ff007c0c */ /* 0x000fda000bf05300 */
[----:B------:R-:W-:Y:S05]  /*0290*/  @!P0 BRA `(.L_x_3) ;  /* 0x0000000000108947 */ /* 0x000fea0003800000 */
[----:B------:R-:W2:Y:S02]  /*02a0*/  LDG.E R2, desc[UR54][R8.64] ;  /* 0x0000003608027981 */ /* 0x000ea4000c1e1900 */
[----:B--2---:R-:W-:Y:S01]  /*02b0*/  FSETP.NEU.AND P3, PT, R2, RZ, PT ;  /* 0x000000ff0200720b */ /* 0x004fe20003f6d000 */
[----:B------:R-:W-:Y:S01]  /*02c0*/  IMAD.MOV.U32 R2, RZ, RZ, 0x1 ;  /* 0x00000001ff027424 */ /* 0x000fe200078e00ff */
[----:B------:R-:W-:Y:S11]  /*02d0*/  BRA `(.L_x_2) ;  /* 0x0000000000107947 */ /* 0x000ff60003800000 */
.L_x_3:
[----:B------:R-:W-:Y:S01]  /*02e0*/  ULDC UR6, c[0x0][0x580] ;  /* 0x0001600000067ab9 */ /* 0x000fe20000000800 */
[----:B------:R-:W-:Y:S01]  /*02f0*/  IMAD.MOV.U32 R2, RZ, RZ, 0x1 ;  /* 0x00000001ff027424 */ /* 0x000fe200078e00ff */
[----:B------:R-:W-:Y:S02]  /*0300*/  FSETP.NEU.AND P3, PT, RZ, UR6, PT ;  /* 0x00000006ff007c0b */ /* 0x000fe4000bf6d000 */
[----:B------:R-:W-:-:S11]  /*0310*/  CS2R R8, SRZ ;  /* 0x0000000000087805 */ /* 0x000fd6000001ff00 */
.L_x_2:
[----:B------:R-:W-:Y:S01]  /*0320*/  ISETP.NE.U32.AND P0, PT, R8, RZ, PT ;  /* 0x000000ff0800720c */ /* 0x000fe20003f05070 */
[----:B------:R-:W-:Y:S01]  /*0330*/  IMAD.MOV.U32 R6, RZ, RZ, 0x1 ;  /* 0x00000001ff067424 */ /* 0x000fe200078e00ff */
[----:B------:R-:W-:Y:S02]  /*0340*/  ISETP.NE.AND.EX P1, PT, RZ, UR5, PT, P1 ;  /* 0x00000005ff007c0c */ /* 0x000fe4000bf25310 */
[----:B------:R-:W-:-:S13]  /*0350*/  ISETP.NE.AND.EX P0, PT, R9, RZ, PT, P0 ;  /* 0x000000ff0900720c */ /* 0x000fda0003f05300 */
[----:B------:R-:W-:Y:S05]  /*0360*/  @P0 BRA P1, `(.L_x_4) ;  /* 0x0000000000300947 */ /* 0x000fea0000800000 */
[----:B------:R-:W-:Y:S02]  /*0370*/  ISETP.NE.U32.AND P1, PT, RZ, UR4, PT ;  /* 0x00000004ff007c0c */ /* 0x000fe4000bf25070 */
[----:B------:R-:W-:Y:S02]  /*0380*/  ISETP.NE.U32.AND P0, PT, R8, RZ, PT ;  /* 0x000000ff0800720c */ /* 0x000fe40003f05070 */
[----:B------:R-:W-:Y:S02]  /*0390*/  ISETP.NE.AND.EX P1, PT, RZ, UR5, PT, P1 ;  /* 0x00000005ff007c0c */ /* 0x000fe4000bf25310 */
[----:B------:R-:W-:Y:S02]  /*03a0*/  PRMT R2, R2, 0x9910, RZ ;  /* 0x0000991002027816 */ /* 0x000fe400000000ff */
[----:B------:R-:W-:Y:S02]  /*03b0*/  ISETP.NE.AND.EX P0, PT, R9, RZ, PT, P0 ;  /* 0x000000ff0900720c */ /* 0x000fe40003f05300 */
[----:B------:R-:W-:-:S02]  /*03c0*/  ISETP.NE.AND P4, PT, R2, RZ, PT ;  /* 0x000000ff0200720c */ /* 0x000fc40003f85270 */
[----:B------:R-:W-:Y:S02]  /*03d0*/  SEL R9, RZ, 0xffffffff, P3 ;  /* 0xffffffffff097807 */ /* 0x000fe40001800000 */
[----:B------:R-:W-:-:S04]  /*03e0*/  SEL R2, RZ, 0xffffffff, P0 ;  /* 0xffffffffff027807 */ /* 0x000fc80000000000 */
[----:B------:R-:W-:-:S04]  /*03f0*/  @P1 SEL R9, R2, R9, !P4 ;  /* 0x0000000902091207 */ /* 0x000fc80006000000 */
[----:B------:R-:W-:-:S04]  /*0400*/  LOP3.LUT R9, R9, 0x1, RZ, 0xc0, !PT ;  /* 0x0000000109097812 */ /* 0x000fc800078ec0ff */
[----:B------:R-:W-:-:S04]  /*0410*/  ISETP.NE.U32.AND P0, PT, R9, 0x1, PT ;  /* 0x000000010900780c */ /* 0x000fc80003f05070 */
[----:B------:R-:W-:-:S09]  /*0420*/  SEL R6, RZ, 0x1, !P0 ;  /* 0x00000001ff067807 */ /* 0x000fd20004000000 */
.L_x_4:
[----:B------:R-:W1:Y:S02]  /*0430*/  SHFL.IDX PT, R2, R7, RZ, 0x1f ;  /* 0x00001fff07027589 */ /* 0x000e6400000e0000 */
[----:B-1----:R-:W-:-:S13]  /*0440*/  ISETP.NE.AND P0, PT, R2, RZ, PT ;  /* 0x000000ff0200720c */ /* 0x002fda0003f05270 */
[----:B------:R-:W-:Y:S05]  /*0450*/  @P0 BRA `(.L_x_5) ;  /* 0x0000000000680947 */ /* 0x000fea0003800000 */
[----:B------:R-:W1:Y:S01]  /*0460*/  S2UR UR8, SR_CgaCtaId ;  /* 0x00000000000879c3 */ /* 0x000e620000008800 */
[----:B------:R-:W-:Y:S01]  /*0470*/  UMOV UR4, 0x400 ;  /* 0x0000040000047882 */ /* 0x000fe20000000000 */
[----:B------:R-:W-:Y:S01]  /*0480*/  UMOV UR5, 0x1 ;  /* 0x0000000100057882 */ /* 0x000fe20000000000 */
[----:B------:R-:W-:Y:S01]  /*0490*/  UMOV UR6, 0x100 ;  /* 0x0000010000067882 */ /* 0x000fe20000000000 */
[----:B------:R-:W-:Y:S01]  /*04a0*/  ELECT P0, URZ, PT ;  /* 0x00000000003f782f */ /* 0x000fe20003800000 */
[----:B------:R-:W-:-:S04]  /*04b0*/  UIADD3 UR6, -UR6, 0x100000, URZ ;  /* 0x0010000006067890 */ /* 0x000fc8000fffe13f */
[----:B------:R-:W-:Y:S02]  /*04c0*/  USHF.L.U32 UR7, UR6, 0xb, URZ ;  /* 0x0000000b06077899 */ /* 0x000fe4000800063f */
[----:B------:R-:W-:Y:S02]  /*04d0*/  USHF.L.U32 UR6, UR6, 0x1, URZ ;  /* 0x0000000106067899 */ /* 0x000fe4000800063f */
[----:B-1----:R-:W-:Y:S02]  /*04e0*/  ULEA UR8, UR8, UR4, 0x18 ;  /* 0x0000000408087291 */ /* 0x002fe4000f8ec03f */
[----:B------:R-:W-:-:S04]  /*04f0*/  UIADD3 UR4, -UR5, 0x100000, URZ ;  /* 0x0010000005047890 */ /* 0x000fc8000fffe13f */
[----:B------:R-:W-:Y:S02]  /*0500*/  USHF.L.U32 UR5, UR4, 0xb, URZ ;  /* 0x0000000b04057899 */ /* 0x000fe4000800063f */
[----:B------:R-:W-:Y:S01]  /*0510*/  USHF.L.U32 UR4, UR4, 0x1, URZ ;  /* 0x0000000104047899 */ /* 0x000fe2000800063f */
[----:B------:R-:W1:Y:S11]  /*0520*/  FENCE.VIEW.ASYNC.S ;  /* 0x00000000000073c6 */ /* 0x000e760000000000 */
[----:B-1----:R1:W2:Y:S01]  /*0530*/  SYNCS.EXCH.64 URZ, [UR8], UR4 ;  /* 0x00000004083f75b2 */ /* 0x0022a20008000100 */
[----:B------:R1:W3:Y:S01]  /*0540*/  SYNCS.EXCH.64 URZ, [UR8+0x30], UR6 ;  /* 0x00003006083f75b2 */ /* 0x0002e20008000100 */
[----:B------:R1:W4:Y:S01]  /*0550*/  SYNCS.EXCH.64 URZ, [UR8+0x8], UR4 ;  /* 0x00000804083f75b2 */ /* 0x0003220008000100 */
[----:B------:R1:W1:Y:S01]  /*0560*/  SYNCS.EXCH.64 URZ, [UR8+0x38], UR6 ;  /* 0x00003806083f75b2 */ /* 0x0002620008000100 */
        /* <DEDUP_REMOVED lines=8> */
[----:B------:R-:W-:Y:S01]  /*05f0*/  NOP ;  /* 0x0000000000007918 */ /* 0x000fe20000000000 */
.L_x_5:
[----:B------:R-:W5:Y:S01]  /*0600*/  SHFL.IDX PT, R8, R7, RZ, 0x1f ;  /* 0x00001fff07087589 */ /* 0x000f6200000e0000 */
[----:B------:R-:W1:Y:S01]  /*0610*/  LDC R2, c[0x0][0x904] ;  /* 0x00024100ff027b82 */ /* 0x000e620000000800 */
[----:B------:R-:W-:Y:S01]  /*0620*/  NOP ;  /* 0x0000000000007918 */ /* 0x000fe20000000000 */
[----:B-----5:R-:W-:-:S13]  /*0630*/  ISETP.NE.AND P0, PT, R8, RZ, PT ;  /* 0x000000ff0800720c */ /* 0x020fda0003f05270 */
[----:B------:R-:W-:Y:S05]  /*0640*/  @P0 BRA `(.L_x_6) ;  /* 0x0000000000580947 */ /* 0x000fea0003800000 */
[----:B-1----:R-:W1:Y:S01]  /*0650*/  S2UR UR5, SR_CgaCtaId ;  /* 0x00000000000579c3 */ /* 0x002e620000008800 */
[----:B------:R-:W-:Y:S01]  /*0660*/  UMOV UR4, 0x400 ;  /* 0x0000040000047882 */ /* 0x000fe20000000000 */
[----:B------:R-:W-:Y:S01]  /*0670*/  UMOV UR6, 0x20 ;  /* 0x0000002000067882 */ /* 0x000fe20000000000 */
[----:B------:R-:W-:Y:S01]  /*0680*/  UMOV UR7, 0x100 ;  /* 0x0000010000077882 */ /* 0x000fe20000000000 */
[----:B------:R-:W-:Y:S01]  /*0690*/  ELECT P0, URZ, PT ;  /* 0x00000000003f782f */ /* 0x000fe20003800000 */
[----:B-1----:R-:W-:Y:S02]  /*06a0*/  ULEA UR8, UR5, UR4, 0x18 ;  /* 0x0000000405087291 */ /* 0x002fe4000f8ec03f */
[----:B------:R-:W-:-:S04]  /*06b0*/  UIADD3 UR4, -UR6, 0x100000, URZ ;  /* 0x0010000006047890 */ /* 0x000fc8000fffe13f */
[----:B------:R-:W-:Y:S02]  /*06c0*/  USHF.L.U32 UR5, UR4, 0xb, URZ ;  /* 0x0000000b04057899 */ /* 0x000fe4000800063f */
[----:B------:R-:W-:Y:S02]  /*06d0*/  USHF.L.U32 UR4, UR4, 0x1, URZ ;  /* 0x0000000104047899 */ /* 0x000fe4000800063f */
[----:B------:R-:W-:-:S04]  /*06e0*/  UIADD3 UR6, -UR7, 0x100000, URZ ;  /* 0x0010000007067890 */ /* 0x000fc8000fffe13f */
[----:B------:R-:W-:Y:S02]  /*06f0*/  USHF.L.U32 UR7, UR6, 0xb, URZ ;  /* 0x0000000b06077899 */ /* 0x000fe4000800063f */
[----:B------:R-:W-:Y:S01]  /*0700*/  USHF.L.U32 UR6, UR6, 0x1, URZ ;  /* 0x0000000106067899 */ /* 0x000fe2000800063f */
[----:B------:R-:W1:Y:S03]  /*0710*/  FENCE.VIEW.ASYNC.S ;  /* 0x00000000000073c6 */ /* 0x000e660000000000 */
[----:B-1----:R1:W1:Y:S08]  /*0720*/  SYNCS.EXCH.64 URZ, [UR8+0x60], UR4 ;  /* 0x00006004083f75b2 */ /* 0x0022700008000100 */
        /* <DEDUP_REMOVED lines=8> */
.L_x_6:
[----:B------:R-:W5:Y:S01]  /*07b0*/  SHFL.IDX PT, R7, R7, RZ, 0x1f ;  /* 0x00001fff07077589 */ /* 0x000f6200000e0000 */
[----:B-1----:R-:W-:Y:S02]  /*07c0*/  ISETP.NE.AND P6, PT, R2, 0x1, PT ;  /* 0x000000010200780c */ /* 0x002fe40003fc5270 */
[----:B------:R-:W-:Y:S01]  /*07d0*/  ELECT P0, URZ, PT ;  /* 0x00000000003f782f */ /* 0x000fe20003800000 */
[----:B------:R-:W1:Y:S01]  /*07e0*/  S2UR UR36, SR_CgaCtaId ;  /* 0x00000000002479c3 */ /* 0x000e620000008800 */
[----:B------:R-:W2:Y:S01]  /*07f0*/  S2R R9, SR_CTAID.Y ;  /* 0x0000000000097919 */ /* 0x000ea20000002600 */
[----:B------:R-:W-:Y:S01]  /*0800*/  UMOV UR4, 0x20 ;  /* 0x0000002000047882 */ /* 0x000fe20000000000 */
[----:B------:R-:W-:Y:S01]  /*0810*/  P2R R10, PR, RZ, 0x40 ;  /* 0x00000040ff0a7803 */ /* 0x000fe20000000000 */
[----:B------:R-:W-:Y:S01]  /*0820*/  NOP ;  /* 0x0000000000007918 */ /* 0x000fe20000000000 */
[----:B------:R-:W3:Y:S01]  /*0830*/  S2R R8, SR_CTAID.X ;  /* 0x0000000000087919 */ /* 0x000ee20000002500 */
[----:B------:R-:W-:Y:S01]  /*0840*/  ISETP.NE.AND P3, PT, R0, RZ, PT ;  /* 0x000000ff0000720c */ /* 0x000fe20003f65270 */
[----:B------:R-:W-:Y:S01]  /*0850*/  UMOV UR37, 0x1 ;  /* 0x0000000100257882 */ /* 0x000fe20000000000 */
[----:B------:R-:W-:Y:S01]  /*0860*/  ISETP.NE.AND P4, PT, R12, RZ, PT ;  /* 0x000000ff0c00720c */ /* 0x000fe20003f85270 */
[----:B------:R-:W-:Y:S01]  /*0870*/  BSSY B6, `(.L_x_7) ;  /* 0x00006df000067945 */ /* 0x000fe20003800000 */
[----:B------:R-:W3:Y:S01]  /*0880*/  @P6 LDC R17, c[0x0][0x10] ;  /* 0x00000400ff116b82 */ /* 0x000ee20000000800 */
[----:B------:R-:W-:-:S07]  /*0890*/  @P6 IMAD.MOV.U32 R11, RZ, RZ, RZ ;  /* 0x000000ffff0b6224 */ /* 0x000fce00078e00ff */
[----:B------:R-:W4:Y:S01]  /*08a0*/  @!P6 LDC R13, c[0x0][0xc] ;  /* 0x00000300ff0deb82 */ /* 0x000f220000000800 */
[----:B-----5:R-:W-:Y:S01]  /*08b0*/  ISETP.NE.OR P1, PT, R7, RZ, !P0 ;  /* 0x000000ff0700720c */ /* 0x020fe20004725670 */
[----:B------:R-:W-:Y:S01]  /*08c0*/  @P6 IMAD.MOV.U32 R7, RZ, RZ, RZ ;  /* 0x000000ffff076224 */ /* 0x000fe200078e00ff */
[----:B------:R-:W-:-:S04]  /*08d0*/  ISETP.EQ.OR P0, PT, R0, 0x3, !P3 ;  /* 0x000000030000780c */ /* 0x000fc80005f02670 */
[----:B------:R-:W-:-:S04]  /*08e0*/  ISETP.EQ.AND P0, PT, R12, RZ, P0 ;  /* 0x000000ff0c00720c */ /* 0x000fc80000702270 */
[----:B------:R-:W-:Y:S01]  /*08f0*/  SEL R19, RZ, 0x1, !P0 ;  /* 0x00000001ff137807 */ /* 0x000fe20004000000 */
[----:B--2---:R-:W-:Y:S02]  /*0900*/  @P6 IMAD.MOV.U32 R10, RZ, RZ, R9 ;  /* 0x000000ffff0a6224 */ /* 0x004fe400078e0009 */
[----:B------:R-:W-:Y:S01]  /*0910*/  VOTEU.ALL UP0, P1 ;  /* 0x00000000003f7886 */ /* 0x000fe20000800000 */
[----:B------:R-:W-:Y:S01]  /*0920*/  VOTEU.ALL UP1, P1 ;  /* 0x00000000003f7886 */ /* 0x000fe20000820000 */
[----:B---3--:R-:W-:-:S03]  /*0930*/  @P6 IMAD.WIDE.U32 R16, R8, R17, R10 ;  /* 0x0000001108106225 */ /* 0x008fc600078e000a */
[----:B------:R-:W-:Y:S01]  /*0940*/  @!UP0 UMOV UR6, 0x400 ;  /* 0x0000040000068882 */ /* 0x000fe20000000000 */
[----:B------:R-:W-:-:S04]  /*0950*/  @!UP0 UIADD3 UR4, -UR4, 0x100000, URZ ;  /* 0x0010000004048890 */ /* 0x000fc8000fffe13f */
[----:B------:R-:W-:Y:S02]  /*0960*/  @!UP0 USHF.L.U32 UR5, UR4, 0xb, URZ ;  /* 0x0000000b04058899 */ /* 0x000fe4000800063f */
[----:B------:R-:W-:Y:S01]  /*0970*/  @!UP0 USHF.L.U32 UR4, UR4, 0x1, URZ ;  /* 0x0000000104048899 */ /* 0x000fe2000800063f */
[----:B------:R-:W-:Y:S01]  /*0980*/  @P6 IMAD.IADD R17, R17, 0x1, R7 ;  /* 0x0000000111116824 */ /* 0x000fe200078e0207 */
[----:B-1----:R-:W-:Y:S01]  /*0990*/  @!UP0 ULEA UR8, UR36, UR6, 0x18 ;  /* 0x0000000624088291 */ /* 0x002fe2000f8ec03f */
[----:B------:R-:W-:Y:S01]  /*09a0*/  @!P6 IMAD.MOV.U32 R10, RZ, RZ, R9 ;  /* 0x000000ffff0ae224 */ /* 0x000fe200078e0009 */
[----:B------:R-:W-:Y:S01]  /*09b0*/  VOTEU.ALL UP0, P1 ;  /* 0x00000000003f7886 */ /* 0x000fe20000800000 */
[----:B------:R-:W-:Y:S01]  /*09c0*/  ULDC UR6, c[0x0][0xc] ;  /* 0x0000030000067ab9 */ /* 0x000fe20000000800 */
[----:B------:R-:W-:Y:S01]  /*09d0*/  ULDC UR7, c[0x0][0x10] ;  /* 0x0000040000077ab9 */ /* 0x000fe20000000800 */
[----:B------:R-:W-:Y:S01]  /*09e0*/  VIADD R7, R12, 0xffffffff ;  /* 0xffffffff0c077836 */ /* 0x000fe20000000000 */
[----:B------:R-:W-:Y:S01]  /*09f0*/  ISETP.EQ.AND P1, PT, R0, 0x2, !P4 ;  /* 0x000000020000780c */ /* 0x000fe20006722270 */
[----:B------:R-:W-:-:S03]  /*0a00*/  IMAD.MOV.U32 R9, RZ, RZ, RZ ;  /* 0x000000ffff097224 */ /* 0x000fc600078e00ff */
[----:B------:R-:W-:Y:S01]  /*0a10*/  ISETP.GE.U32.AND P5, PT, R7, 0x2, PT ;  /* 0x000000020700780c */ /* 0x000fe20003fa6070 */
[----:B----4-:R-:W-:Y:S01]  /*0a20*/  @!P6 IMAD.WIDE.U32 R12, R13, R10, R8 ;  /* 0x0000000a0d0ce225 */ /* 0x010fe200078e0008 */
[----:B------:R-:W1:Y:S02]  /*0a30*/  FENCE.VIEW.ASYNC.S ;  /* 0x00000000000073c6 */ /* 0x000e640000000000 */
[----:B-1----:R-:W1:Y:S01]  /*0a40*/  @!UP0 SYNCS.EXCH.64 URZ, [UR8+0xa0], UR4 ;  /* 0x0000a004083f85b2 */ /* 0x002e620008000100 */
[----:B------:R-:W-:Y:S01]  /*0a50*/  SEL R18, RZ, 0x1, !P1 ;  /* 0x00000001ff127807 */ /* 0x000fe20004800000 */
[----:B------:R-:W-:Y:S01]  /*0a60*/  @!P6 IMAD.MOV.U32 R16, RZ, RZ, R12 ;  /* 0x000000ffff10e224 */ /* 0x000fe200078e000c */
[----:B------:R-:W-:Y:S01]  /*0a70*/  SEL R19, R19, 0x2, P5 ;  /* 0x0000000213137807 */ /* 0x000fe20002800000 */
[----:B------:R-:W-:Y:S01]  /*0a80*/  @!P6 IMAD.MOV.U32 R17, RZ, RZ, R13 ;  /* 0x000000ffff11e224 */ /* 0x000fe200078e000d */
[----:B------:R-:W-:Y:S01]  /*0a90*/  SEL R18, R18, 0x2, P5 ;  /* 0x0000000212127807 */ /* 0x000fe20002800000 */
[----:B------:R2:W1:Y:S01]  /*0aa0*/  @!UP1 SYNCS.EXCH.64 URZ, [UR8+0xa8], UR4 ;  /* 0x0000a804083f95b2 */ /* 0x0004620008000100 */
[----:B------:R-:W-:Y:S01]  /*0ab0*/  NOP ;  /* 0x0000000000007918 */ /* 0x000fe20000000000 */
[----:B--2---:R-:W-:-:S03]  /*0ac0*/  UIMAD.WIDE.U32 UR4, UR6, UR7, URZ ;  /* 0x00000007060472a5 */ /* 0x004fc6000f8e003f */
[----:B------:R-:W-:Y:S02]  /*0ad0*/  ULDC UR6, c[0x0][0x14] ;  /* 0x0000050000067ab9 */ /* 0x000fe40000000800 */
[----:B------:R-:W-:Y:S02]  /*0ae0*/  UIMAD.WIDE.U32 UR52, UR4, UR6, URZ ;  /* 0x00000006043472a5 */ /* 0x000fe4000f8e003f */
[----:B------:R-:W-:-:S04]  /*0af0*/  UIMAD UR38, UR5, UR6, URZ ;  /* 0x00000006052672a4 */ /* 0x000fc8000f8e023f */
[----:B------:R-:W-:Y:S01]  /*0b00*/  UIADD3 UR38, UR53, UR38, URZ ;  /* 0x0000002635267290 */ /* 0x000fe2000fffe03f */
[----:B-1----:R-:W-:Y:S06]  /*0b10*/  BAR.SYNC.DEFER_BLOCKING 0x0 ;  /* 0x0000000000007b1d */ /* 0x002fec0000010000 */
[----:B------:R-:W-:Y:S05]  /*0b20*/  @!P4 BRA `(.L_x_8) ;  /* 0x000000400078c947 */ /* 0x000fea0003800000 */
[----:B------:R-:W-:-:S13]  /*0b30*/  ISETP.GT.U32.AND P0, PT, R7, 0x1, PT ;  /* 0x000000010700780c */ /* 0x000fda0003f04070 */
[----:B------:R-:W-:Y:S05]  /*0b40*/  @P0 BRA `(.L_x_9) ;  /* 0x0000006800c40947 */ /* 0x000fea0003800000 */
[----:B------:R-:W-:Y:S01]  /*0b50*/  ULDC.64 UR4, c[0x0][0x8f8] ;  /* 0x00023e0000047ab9 */ /* 0x000fe20000000a00 */
[----:B------:R-:W-:Y:S01]  /*0b60*/  UMOV UR47, 0xffffffff ;  /* 0xffffffff002f7882 */ /* 0x000fe20000000000 */
[----:B------:R-:W-:Y:S01]  /*0b70*/  ISETP.GE.U32.AND P0, PT, R16, UR4, PT ;  /* 0x0000000410007c0c */ /* 0x000fe2000bf06070 */
[----:B------:R-:W-:Y:S01]  /*0b80*/  IMAD.MOV.U32 R22, RZ, RZ, -0x1 ;  /* 0xffffffffff167424 */ /* 0x000fe200078e00ff */
[----:B------:R-:W-:Y:S01]  /*0b90*/  PRMT R88, RZ, 0x7610, R88 ;  /* 0x00007610ff587816 */ /* 0x000fe20000000058 */
[----:B------:R-:W-:Y:S01]  /*0ba0*/  IMAD.MOV.U32 R23, RZ, RZ, -0x1 ;  /* 0xffffffffff177424 */ /* 0x000fe200078e00ff */
[----:B------:R-:W-:Y:S02]  /*0bb0*/  ISETP.GE.U32.AND.EX P0, PT, R17, UR5, PT, P0 ;  /* 0x0000000511007c0c */ /* 0x000fe4000bf06100 */
[----:B------:R-:W-:-:S11]  /*0bc0*/  PRMT R0, RZ, 0x7610, R0 ;  /* 0x00007610ff007816 */ /* 0x000fd60000000000 */
[----:B------:R-:W-:Y:S05]  /*0bd0*/  @P0 BRA `(.L_x_10) ;  /* 0x00000004005c0947 */ /* 0x000fea0003800000 */
[----:B------:R-:W1:Y:S01]  /*0be0*/  LDC.64 R20, c[0x0][0x8d0] ;  /* 0x00023400ff147b82 */ /* 0x000e620000000a00 */
[----:B------:R-:W-:Y:S02]  /*0bf0*/  IMAD.MOV.U32 R4, RZ, RZ, R16 ;  /* 0x000000ffff047224 */ /* 0x000fe400078e0010 */
[----:B------:R-:W-:-:S05]  /*0c00*/  IMAD.MOV.U32 R5, RZ, RZ, R17 ;  /* 0x000000ffff057224 */ /* 0x000fca00078e0011 */
[----:B------:R-:W2:Y:S08]  /*0c10*/  LDC R0, c[0x0][0x8d8] ;  /* 0x00023600ff007b82 */ /* 0x000eb00000000800 */
[----:B------:R-:W3:Y:S01]  /*0c20*/  LDC.64 R22, c[0x0][0x8c8] ;  /* 0x00023200ff167b82 */ /* 0x000ee20000000a00 */
[----:B-1----:R-:W-:-:S04]  /*0c30*/  ISETP.NE.U32.AND P0, PT, R20, RZ, PT ;  /* 0x000000ff1400720c */ /* 0x002fc80003f05070 */
[----:B------:R-:W-:-:S13]  /*0c40*/  ISETP.NE.AND.EX P0, PT, R21, RZ, PT, P0 ;  /* 0x000000ff1500720c */ /* 0x000fda0003f05300 */
[----:B--23--:R-:W-:Y:S05]  /*0c50*/  @!P0 BRA `(.L_x_11) ;  /* 0x0000000000288947 */ /* 0x00cfea0003800000 */
[----:B------:R-:W1:Y:S02]  /*0c60*/  LDC R11, c[0x0][0x8dc] ;  /* 0x00023700ff0b7b82 */ /* 0x000e640000000800 */
[----:B-1----:R-:W-:-:S05]  /*0c70*/  IADD3 R11, P0, R16, R11, RZ ;  /* 0x0000000b100b7210 */ /* 0x002fca0007f1e0ff */
[----:B------:R-:W-:-:S04]  /*0c80*/  IMAD.X R15, RZ, RZ, R17, P0 ;  /* 0x000000ffff0f7224 */ /* 0x000fc800000e0611 */
[----:B------:R-:W-:-:S04]  /*0c90*/  IMAD.WIDE.U32 R4, R15, R20, RZ ;  /* 0x000000140f047225 */ /* 0x000fc800078e00ff */
[----:B------:R-:W-:-:S04]  /*0ca0*/  IMAD.WIDE.U32 R6, P0, R11, R21, R4 ;  /* 0x000000150b067225 */ /* 0x000fc80007800004 */
[----:B------:R-:W-:-:S04]  /*0cb0*/  IMAD.WIDE.U32 R4, R11, R20, RZ ;  /* 0x000000140b047225 */ /* 0x000fc800078e00ff */
[----:B------:R-:W-:Y:S01]  /*0cc0*/  IMAD.X R13, RZ, RZ, RZ, P0 ;  /* 0x000000ffff0d7224 */ /* 0x000fe200000e06ff */
[----:B------:R-:W-:Y:S01]  /*0cd0*/  IADD3 RZ, P0, R5, R6, RZ ;  /* 0x0000000605ff7210 */ /* 0x000fe20007f1e0ff */
[----:B------:R-:W-:-:S04]  /*0ce0*/  IMAD.MOV.U32 R12, RZ, RZ, R7 ;  /* 0x000000ffff0c7224 */ /* 0x000fc800078e0007 */
[----:B------:R-:W-:-:S08]  /*0cf0*/  IMAD.WIDE.U32.X R4, R15, R21, R12, P0 ;  /* 0x000000150f047225 */ /* 0x000fd000000e040c */
.L_x_11:
[-CC-:B------:R-:W-:Y:S01]  /*0d00*/  SHF.R.U64 R27, R4, R0.reuse, R5.reuse ;  /* 0x00000000041b7219 */ /* 0x180fe20000001205 */
[----:B------:R-:W1:Y:S01]  /*0d10*/  LDC.64 R24, c[0x0][0x8e8] ;  /* 0x00023a00ff187b82 */ /* 0x000e620000000a00 */
[----:B------:R-:W-:Y:S01]  /*0d20*/  SHF.R.U32.HI R0, RZ, R0, R5 ;  /* 0x00000000ff007219 */ /* 0x000fe20000011605 */
[----:B------:R-:W-:Y:S01]  /*0d30*/  ULDC UR4, c[0x0][0x150] ;  /* 0x0000540000047ab9 */ /* 0x000fe20000000800 */
[----:B------:R-:W-:Y:S01]  /*0d40*/  IADD3 R7, P0, RZ, -R27, RZ ;  /* 0x8000001bff077210 */ /* 0x000fe20007f1e0ff */
[----:B------:R-:W-:-:S04]  /*0d50*/  IMAD.MOV.U32 R11, RZ, RZ, -0x1 ;  /* 0xffffffffff0b7424 */ /* 0x000fc800078e00ff */
[----:B------:R-:W-:Y:S01]  /*0d60*/  IMAD.X R5, RZ, RZ, ~R0, P0 ;  /* 0x000000ffff057224 */ /* 0x000fe200000e0e00 */
[----:B------:R-:W2:Y:S03]  /*0d70*/  LDC R6, c[0x0][0x8c0] ;  /* 0x00023000ff067b82 */ /* 0x000ea60000000800 */
[-C--:B------:R-:W-:Y:S02]  /*0d80*/  IMAD R0, R5, R22.reuse, RZ ;  /* 0x0000001605007224 */ /* 0x080fe400078e02ff */
[----:B------:R-:W-:-:S03]  /*0d90*/  IMAD.WIDE.U32 R4, R7, R22, R16 ;  /* 0x0000001607047225 */ /* 0x000fc600078e0010 */
[----:B------:R-:W3:Y:S01]  /*0da0*/  LDC R12, c[0x0][0x8b0] ;  /* 0x00022c00ff0c7b82 */ /* 0x000ee20000000800 */
[----:B------:R-:W-:Y:S01]  /*0db0*/  IMAD R7, R7, R23, R0 ;  /* 0x0000001707077224 */ /* 0x000fe200078e0200 */
[----:B------:R-:W-:-:S03]  /*0dc0*/  I2FP.F32.U32 R0, R8 ;  /* 0x0000000800007245 */ /* 0x000fc60000201000 */
[----:B------:R-:W-:Y:S02]  /*0dd0*/  IMAD.IADD R7, R5, 0x1, R7 ;  /* 0x0000000105077824 */ /* 0x000fe400078e0207 */
[----:B------:R-:W-:Y:S01]  /*0de0*/  FMUL R0, R0, UR4 ;  /* 0x0000000400007c20 */ /* 0x000fe20008400000 */
[----:B------:R-:W4:Y:S01]  /*0df0*/  LDC R5, c[0x0][0x144] ;  /* 0x00005100ff057b82 */ /* 0x000f220000000800 */
[----:B-1----:R-:W-:Y:S01]  /*0e00*/  ISETP.NE.U32.AND P0, PT, R24, RZ, PT ;  /* 0x000000ff1800720c */ /* 0x002fe20003f05070 */
[----:B------:R-:W-:-:S03]  /*0e10*/  ULDC UR4, c[0x0][0x154] ;  /* 0x0000550000047ab9 */ /* 0x000fc60000000800 */
[----:B------:R-:W1:Y:S01]  /*0e20*/  F2I.U32.TRUNC.NTZ R0, R0 ;  /* 0x0000000000007305 */ /* 0x000e62000020f000 */
[----:B------:R-:W-:Y:S02]  /*0e30*/  ISETP.NE.AND.EX P0, PT, R25, RZ, PT, P0 ;  /* 0x000000ff1900720c */ /* 0x000fe40003f05300 */
[----:B------:R-:W4:Y:S01]  /*0e40*/  LDC R13, c[0x0][0x148] ;  /* 0x00005200ff0d7b82 */ /* 0x000f220000000800 */
[--C-:B--2---:R-:W-:Y:S02]  /*0e50*/  SHF.R.U64 R14, R4, R6, R7.reuse ;  /* 0x00000006040e7219 */ /* 0x104fe40000001207 */
[----:B------:R-:W-:Y:S02]  /*0e60*/  I2FP.F32.U32 R4, R10 ;  /* 0x0000000a00047245 */ /* 0x000fe40000201000 */
[----:B------:R-:W-:-:S03]  /*0e70*/  SHF.R.U32.HI R7, RZ, R6, R7 ;  /* 0x00000006ff077219 */ /* 0x000fc60000011607 */
[----:B------:R-:W2:Y:S01]  /*0e80*/  LDC R21, c[0x0][0x8a8] ;  /* 0x00022a00ff157b82 */ /* 0x000ea20000000800 */
[-CC-:B---3--:R-:W-:Y:S01]  /*0e90*/  SHF.R.U64 R26, R14, R12.reuse, R7.reuse ;  /* 0x0000000c0e1a7219 */ /* 0x188fe20000001207 */
[----:B------:R-:W-:Y:S01]  /*0ea0*/  FMUL R4, R4, UR4 ;  /* 0x0000000404047c20 */ /* 0x000fe20008400000 */
[----:B------:R-:W-:Y:S01]  /*0eb0*/  SHF.R.U32.HI R6, RZ, R12, R7 ;  /* 0x0000000cff067219 */ /* 0x000fe20000011607 */
[----:B------:R-:W-:Y:S01]  /*0ec0*/  ULDC UR4, c[0x0][0x900] ;  /* 0x0002400000047ab9 */ /* 0x000fe20000000800 */
[----:B-1----:R-:W-:Y:S01]  /*0ed0*/  IMAD.MOV R0, RZ, RZ, -R0 ;  /* 0x000000ffff007224 */ /* 0x002fe200078e0a00 */
[----:B------:R-:W-:Y:S01]  /*0ee0*/  SHF.L.U32 R11, R11, UR4, RZ ;  /* 0x000000040b0b7c19 */ /* 0x000fe200080006ff */
[----:B------:R1:W3:Y:S01]  /*0ef0*/  F2I.U32.TRUNC.NTZ R12, R4 ;  /* 0x00000004000c7305 */ /* 0x0002e2000020f000 */
[----:B------:R-:W2:Y:S01]  /*0f00*/  LDC R20, c[0x0][0x8f0] ;  /* 0x00023c00ff147b82 */ /* 0x000ea20000000800 */
[----:B------:R-:W-:Y:S01]  /*0f10*/  SHF.R.U64 R28, R26, UR4, R6 ;  /* 0x000000041a1c7c19 */ /* 0x000fe20008001206 */
[----:B----4-:R-:W-:Y:S01]  /*0f20*/  IMAD R0, R5, R0, R8 ;  /* 0x0000000005007224 */ /* 0x010fe200078e0208 */
[----:B------:R-:W-:-:S05]  /*0f30*/  SHF.R.U32.HI R6, RZ, UR4, R6 ;  /* 0x00000004ff067c19 */ /* 0x000fca0008011606 */
[----:B------:R-:W4:Y:S01]  /*0f40*/  LDC R23, c[0x0][0x8e0] ;  /* 0x00023800ff177b82 */ /* 0x000f220000000800 */
[----:B-1----:R-:W-:Y:S02]  /*0f50*/  IMAD.MOV.U32 R4, RZ, RZ, R28 ;  /* 0x000000ffff047224 */ /* 0x002fe400078e001c */
[----:B------:R-:W-:-:S05]  /*0f60*/  IMAD.MOV.U32 R5, RZ, RZ, R6 ;  /* 0x000000ffff057224 */ /* 0x000fca00078e0006 */
[----:B------:R-:W1:Y:S01]  /*0f70*/  LDC R22, c[0x0][0x8b8] ;  /* 0x00022e00ff167b82 */ /* 0x000e620000000800 */
[----:B---3--:R-:W-:Y:S05]  /*0f80*/  @!P0 BRA `(.L_x_12) ;  /* 0x0000000000288947 */ /* 0x008fea0003800000 */
[----:B------:R-:W3:Y:S02]  /*0f90*/  LDC R9, c[0x0][0x8f4] ;  /* 0x00023d00ff097b82 */ /* 0x000ee40000000800 */
[----:B---3--:R-:W-:-:S05]  /*0fa0*/  IADD3 R9, P0, R28, R9, RZ ;  /* 0x000000091c097210 */ /* 0x008fca0007f1e0ff */
        /* <DEDUP_REMOVED lines=8> */
.L_x_12:
[----:B------:R-:W-:Y:S01]  /*1030*/  LOP3.LUT R11, RZ, R11, RZ, 0x33, !PT ;  /* 0x0000000bff0b7212 */ /* 0x000fe200078e33ff */
[----:B------:R-:W-:Y:S01]  /*1040*/  USHF.L.U32 UR4, UR37, UR4, URZ ;  /* 0x0000000425047299 */ /* 0x000fe2000800063f */
[----:B--2---:R-:W-:Y:S01]  /*1050*/  SHF.R.U64 R4, R4, R20, R5 ;  /* 0x0000001404047219 */ /* 0x004fe20000001205 */
[----:B------:R-:W-:Y:S01]  /*1060*/  VIADD R5, R21, 0xffffffff ;  /* 0xffffffff15057836 */ /* 0x000fe20000000000 */
[----:B------:R-:W-:Y:S01]  /*1070*/  LOP3.LUT R11, R26, R11, RZ, 0xc0, !PT ;  /* 0x0000000b1a0b7212 */ /* 0x000fe200078ec0ff */
[----:B------:R-:W-:Y:S01]  /*1080*/  IMAD.MOV R12, RZ, RZ, -R12 ;  /* 0x000000ffff0c7224 */ /* 0x000fe200078e0a0c */
[----:B------:R-:W-:Y:S01]  /*1090*/  R2UR UR47, R27 ;  /* 0x000000001b2f72ca */ /* 0x000fe200000e0000 */
[----:B------:R-:W-:Y:S01]  /*10a0*/  IMAD.MOV R6, RZ, RZ, -R4 ;  /* 0x000000ffff067224 */ /* 0x000fe200078e0a04 */
[----:B------:R-:W-:Y:S01]  /*10b0*/  LOP3.LUT R5, R14, R5, RZ, 0xc0, !PT ;  /* 0x000000050e057212 */ /* 0x000fe200078ec0ff */
[----:B------:R-:W-:Y:S02]  /*10c0*/  IMAD R11, R4, UR4, R11 ;  /* 0x00000004040b7c24 */ /* 0x000fe4000f8e020b */
[----:B------:R-:W-:-:S02]  /*10d0*/  @P6 IMAD R0, R13, R12, R10 ;  /* 0x0000000c0d006224 */ /* 0x000fc400078e020a */
[----:B----4-:R-:W-:Y:S02]  /*10e0*/  IMAD R4, R6, R23, R28 ;  /* 0x0000001706047224 */ /* 0x010fe400078e021c */
[----:B-1----:R-:W-:Y:S02]  /*10f0*/  IMAD R0, R11, R22, R0 ;  /* 0x000000160b007224 */ /* 0x002fe400078e0200 */
[----:B------:R-:W-:Y:S02]  /*1100*/  IMAD R5, R4, R21, R5 ;  /* 0x0000001504057224 */ /* 0x000fe400078e0205 */
[----:B------:R-:W-:-:S03]  /*1110*/  IMAD.MOV.U32 R4, RZ, RZ, 0x1 ;  /* 0x00000001ff047424 */ /* 0x000fc600078e00ff */
[----:B------:R-:W-:Y:S02]  /*1120*/  SEL R23, R5, R0, !P6 ;  /* 0x0000000005177207 */ /* 0x000fe40007000000 */
[----:B------:R-:W-:Y:S02]  /*1130*/  SEL R22, R0, R5, !P6 ;  /* 0x0000000500167207 */ /* 0x000fe40007000000 */
[----:B------:R-:W-:-:S07]  /*1140*/  PRMT R0, R4, 0x7610, R0 ;  /* 0x0000761004007816 */ /* 0x000fce0000000000 */
.L_x_10:
[----:B------:R-:W-:-:S08]  /*1150*/  NOP ;  /* 0x0000000000007918 */ /* 0x000fd00000000000 */
[----:B------:R-:W1:Y:S02]  /*1160*/  USETMAXREG.TRY_ALLOC.CTAPOOL UP0, 0xe8 ;  /* 0x000000e8000079c8 */ /* 0x000e640008000600 */
[----:B-1----:R-:W-:-:S13]  /*1170*/  PLOP3.LUT P0, PT, PT, PT, UP0, 0x80, 0x0 ;  /* 0x000000000000781c */ /* 0x002fda0003f0f008 */
[----:B------:R-:W-:Y:S05]  /*1180*/  @!P0 BRA `(.L_x_10) ;  /* 0xfffffffc00f08947 */ /* 0x000fea000383ffff */
[----:B------:R-:W-:Y:S02]  /*1190*/  ULDC.64 UR4, c[0x0][0x590] ;  /* 0x0001640000047ab9 */ /* 0x000fe40000000a00 */
[----:B------:R-:W-:Y:S02]  /*11a0*/  IMAD.U32 R103, RZ, RZ, UR4 ;  /* 0x00000004ff677e24 */ /* 0x000fe4000f8e00ff */
[----:B------:R-:W-:-:S03]  /*11b0*/  IMAD.U32 R105, RZ, RZ, UR5 ;  /* 0x00000005ff697e24 */ /* 0x000fc6000f8e00ff */
[----:B------:R-:W-:-:S04]  /*11c0*/  ISETP.NE.U32.AND P1, PT, R103, RZ, PT ;  /* 0x000000ff6700720c */ /* 0x000fc80003f25070 */
[----:B------:R-:W-:-:S13]  /*11d0*/  ISETP.NE.AND.EX P0, PT, R105, RZ, PT, P1 ;  /* 0x000000ff6900720c */ /* 0x000fda0003f05310 */
[----:B------:R-:W-:Y:S05]  /*11e0*/  @P0 BRA `(.L_x_13) ;  /* 0x00000000002c0947 */ /* 0x000fea0003800000 */
[----:B------:R-:W-:Y:S02]  /*11f0*/  ULDC.64 UR4, c[0x0][0x588] ;  /* 0x0001620000047ab9 */ /* 0x000fe40000000a00 */
[----:B------:R-:W-:-:S04]  /*1200*/  ISETP.NE.U32.AND P0, PT, RZ, UR4, PT ;  /* 0x00000004ff007c0c */ /* 0x000fc8000bf05070 */
[----:B------:R-:W-:-:S13]  /*1210*/  ISETP.NE.AND.EX P0, PT, RZ, UR5, PT, P0 ;  /* 0x00000005ff007c0c */ /* 0x000fda000bf05300 */
[----:B------:R-:W-:Y:S05]  /*1220*/  @!P0 BRA `(.L_x_14) ;  /* 0x0000000000108947 */ /* 0x000fea0003800000 */
[----:B------:R-:W1:Y:S02]  /*1230*/  LDC.64 R4, c[0x0][0x588] ;  /* 0x00016200ff047b82 */ /* 0x000e640000000a00 */
[----:B-1----:R1:W5:Y:S01]  /*1240*/  LDG.E R89, desc[UR54][R4.64] ;  /* 0x0000003604597981 */ /* 0x002362000c1e1900 */
[----:B------:R-:W-:Y:S01]  /*1250*/  IMAD.MOV.U32 R88, RZ, RZ, 0x1 ;  /* 0x00000001ff587424 */ /* 0x000fe200078e00ff */
[----:B------:R-:W-:Y:S06]  /*1260*/  BRA `(.L_x_13) ;  /* 0x00000000000c7947 */ /* 0x000fec0003800000 */
.L_x_14:
[----:B------:R-:W-:Y:S01]  /*1270*/  ULDC UR4, c[0x0][0x580] ;  /* 0x0001600000047ab9 */ /* 0x000fe20000000800 */
[----:B------:R-:W-:Y:S02]  /*1280*/  IMAD.MOV.U32 R88, RZ, RZ, 0x1 ;  /* 0x00000001ff587424 */ /* 0x000fe400078e00ff */
[----:B------:R-:W-:-:S07]  /*1290*/  IMAD.U32 R89, RZ, RZ, UR4 ;  /* 0x00000004ff597e24 */ /* 0x000fce000f8e00ff */
.L_x_13:
[----:B------:R-:W-:Y:S02]  /*12a0*/  ULDC.64 UR4, c[0x0][0x5b0] ;  /* 0x00016c0000047ab9 */ /* 0x000fe40000000a00 */
[----:B------:R-:W-:-:S04]  /*12b0*/  ISETP.NE.U32.AND P0, PT, RZ, UR4, PT ;  /* 0x00000004ff007c0c */ /* 0x000fc8000bf05070 */
[----:B------:R-:W-:-:S13]  /*12c0*/  ISETP.NE.AND.EX P0, PT, RZ, UR5, PT, P0 ;  /* 0x00000005ff007c0c */ /* 0x000fda000bf05300 */
[----:B------:R-:W-:Y:S05]  /*12d0*/  @P0 BRA `(.L_x_15) ;  /* 0x0000000000240947 */ /* 0x000fea0003800000 */
[----:B------:R-:W-:Y:S02]  /*12e0*/  ULDC.64 UR4, c[0x0][0x5a8] ;  /* 0x00016a0000047ab9 */ /* 0x000fe40000000a00 */
[----:B------:R-:W-:-:S04]  /*12f0*/  ISETP.NE.U32.AND P0, PT, RZ, UR4, PT ;  /* 0x00000004ff007c0c */ /* 0x000fc8000bf05070 */
[----:B------:R-:W-:-:S13]  /*1300*/  ISETP.NE.AND.EX P0, PT, RZ, UR5, PT, P0 ;  /* 0x00000005ff007c0c */ /* 0x000fda000bf05300 */
[----:B------:R-:W-:Y:S05]  /*1310*/  @!P0 BRA `(.L_x_16) ;  /* 0x00000000000c8947 */ /* 0x000fea0003800000 */
[----:B------:R-:W2:Y:S02]  /*1320*/  LDC.64 R90, c[0x0][0x5a8] ;  /* 0x00016a00ff5a7b82 */ /* 0x000ea40000000a00 */
[----:B--2---:R2:W5:Y:S01]  /*1330*/  LDG.E R90, desc[UR54][R90.64] ;  /* 0x000000365a5a7981 */ /* 0x004562000c1e1900 */
[----:B------:R-:W-:Y:S05]  /*1340*/  BRA `(.L_x_15) ;  /* 0x0000000000087947 */ /* 0x000fea0003800000 */
.L_x_16:
[----:B------:R-:W-:Y:S02]  /*1350*/  ULDC UR4, c[0x0][0x5a0] ;  /* 0x0001680000047ab9 */ /* 0x000fe40000000800 */
[----:B------:R-:W-:-:S07]  /*1360*/  IMAD.U32 R90, RZ, RZ, UR4 ;  /* 0x00000004ff5a7e24 */ /* 0x000fce000f8e00ff */
.L_x_15:
[----:B------:R-:W-:Y:S01]  /*1370*/  LOP3.LUT P2, RZ, R0, 0xff, RZ, 0xc0, !PT ;  /* 0x000000ff00ff7812 */ /* 0x000fe2000784c0ff */
[----:B------:R-:W-:Y:S01]  /*1380*/  UMOV UR39, URZ ;  /* 0x0000003f00277c82 */ /* 0x000fe20008000000 */
[----:B------:R-:W-:-:S11]  /*1390*/  PLOP3.LUT P0, PT, PT, PT, PT, 0x80, 0x0 ;  /* 0x000000000000781c */ /* 0x000fd60003f0f070 */
[----:B------:R-:W-:Y:S05]  /*13a0*/  @!P2 BRA `(.L_x_17) ;  /* 0x0000003400c0a947 */ /* 0x000fea0003800000 */
[----:B------:R-:W3:Y:S01]  /*13b0*/  LDC R92, c[0x0][0x900] ;  /* 0x00024000ff5c7b82 */ /* 0x000ee20000000800 */
[C---:B------:R-:W-:Y:S01]  /*13c0*/  IMAD.SHL.U32 R0, R3.reuse, 0x20, RZ ;  /* 0x0000002003007824 */ /* 0x040fe200078e00ff */
[----:B------:R-:W-:Y:S01]  /*13d0*/  ULDC UR4, c[0x0][0x28c] ;  /* 0x0000a30000047ab9 */ /* 0x000fe20000000800 */
[----:B-1----:R-:W-:Y:S01]  /*13e0*/  SHF.R.U32.HI R5, RZ, 0x1, R3 ;  /* 0x00000001ff057819 */ /* 0x002fe20000011603 */
[----:B------:R-:W-:Y:S01]  /*13f0*/  UIADD3 UR4, UR4, 0x3f, URZ ;  /* 0x0000003f04047890 */ /* 0x000fe2000fffe03f */
[C---:B------:R-:W-:Y:S01]  /*1400*/  IMAD.SHL.U32 R6, R3.reuse, 0x10, RZ ;  /* 0x0000001003067824 */ /* 0x040fe200078e00ff */
[----:B------:R-:W-:Y:S01]  /*1410*/  LOP3.LUT R4, R0, 0xc0, RZ, 0xc0, !PT ;  /* 0x000000c000047812 */ /* 0x000fe200078ec0ff */
[----:B------:R-:W-:Y:S01]  /*1420*/  IMAD.MOV.U32 R9, RZ, RZ, 0x1 ;  /* 0x00000001ff097424 */ /* 0x000fe200078e00ff */
[----:B------:R-:W-:Y:S01]  /*1430*/  USHF.R.S32.HI UR5, URZ, 0x1f, UR4 ;  /* 0x0000001f3f057899 */ /* 0x000fe20008011404 */
[C---:B------:R-:W-:Y:S01]  /*1440*/  LOP3.LUT P0, RZ, R3.reuse, 0x4, RZ, 0xc0, !PT ;  /* 0x0000000403ff7812 */ /* 0x040fe2000780c0ff */
[----:B------:R-:W-:Y:S01]  /*1450*/  IMAD.MOV.U32 R95, RZ, RZ, 0x10 ;  /* 0x00000010ff5f7424 */ /* 0x000fe200078e00ff */
[----:B------:R-:W-:Y:S01]  /*1460*/  LOP3.LUT R4, R4, 0x8, R5, 0xf8, !PT ;  /* 0x0000000804047812 */ /* 0x000fe200078ef805 */
[C---:B------:R-:W-:Y:S01]  /*1470*/  IMAD.SHL.U32 R5, R3.reuse, 0x4, RZ ;  /* 0x0000000403057824 */ /* 0x040fe200078e00ff */
[----:B------:R-:W-:Y:S01]  /*1480*/  ULEA.HI UR5, UR5, UR4, URZ, 0x6 ;  /* 0x0000000405057291 */ /* 0x000fe2000f8f303f */
[----:B------:R-:W-:Y:S01]  /*1490*/  LOP3.LUT R7, R6, 0xe00, RZ, 0xc0, !PT ;  /* 0x00000e0006077812 */ /* 0x000fe200078ec0ff */
[----:B------:R-:W-:Y:S01]  /*14a0*/  IMAD.MOV.U32 R93, RZ, RZ, 0x1 ;  /* 0x00000001ff5d7424 */ /* 0x000fe200078e00ff */
[----:B------:R-:W-:Y:S01]  /*14b0*/  LOP3.LUT R3, R3, 0xff, RZ, 0xc0, !PT ;  /* 0x000000ff03037812 */ /* 0x000fe200078ec0ff */
[----:B------:R-:W-:Y:S01]  /*14c0*/  USHF.R.S32.HI UR43, URZ, 0x6, UR5 ;  /* 0x000000063f2b7899 */ /* 0x000fe20008011405 */
[----:B------:R-:W-:Y:S01]  /*14d0*/  LOP3.LUT R4, R4, 0x18, R5, 0x78, !PT ;  /* 0x0000001804047812 */ /* 0x000fe200078e7805 */
[----:B------:R-:W-:Y:S01]  /*14e0*/  IMAD.MOV.U32 R5, RZ, RZ, -0x1 ;  /* 0xffffffffff057424 */ /* 0x000fe200078e00ff */
[--C-:B------:R-:W-:Y:S01]  /*14f0*/  LOP3.LUT R7, R7, 0x20, R0.reuse, 0xf8, !PT ;  /* 0x0000002007077812 */ /* 0x100fe200078ef800 */
[----:B------:R-:W-:Y:S01]  /*1500*/  UISETP.LT.AND UP0, UPT, UR43, 0x1, UPT ;  /* 0x000000012b00788c */ /* 0x000fe2000bf01270 */
[----:B------:R-:W-:Y:S01]  /*1510*/  LOP3.LUT R97, R19, 0x1, RZ, 0xfc, !PT ;  /* 0x0000000113617812 */ /* 0x000fe200078efcff */
[----:B------:R-:W-:Y:S01]  /*1520*/  VIADD R94, R3, 0x1f ;  /* 0x0000001f035e7836 */ /* 0x000fe20000000000 */
[----:B------:R-:W-:Y:S01]  /*1530*/  LOP3.LUT R7, R7, 0x100, R0, 0xf8, !PT ;  /* 0x0000010007077812 */ /* 0x000fe200078ef800 */
[----:B------:R-:W-:Y:S01]  /*1540*/  USEL UR48, UR43, 0x1, UP0 ;  /* 0x000000012b307887 */ /* 0x000fe20008000000 */
[----:B---3--:R-:W-:Y:S01]  /*1550*/  SHF.L.U32 R5, R5, R92, RZ ;  /* 0x0000005c05057219 */ /* 0x008fe200000006ff */
[----:B------:R-:W-:Y:S01]  /*1560*/  ULDC.64 UR56, c[0x0][0x198] ;  /* 0x0000660000387ab9 */ /* 0x000fe20000000a00 */
[----:B--2---:R-:W-:Y:S01]  /*1570*/  LOP3.LUT R91, R7, R4, RZ, 0xfc, !PT ;  /* 0x00000004075b7212 */ /* 0x004fe200078efcff */
[----:B------:R-:W-:Y:S01]  /*1580*/  UMOV UR40, URZ ;  /* 0x0000003f00287c82 */ /* 0x000fe20008000000 */
[----:B------:R-:W-:Y:S01]  /*1590*/  SHF.L.U32 R92, R9, R92, RZ ;  /* 0x0000005c095c7219 */ /* 0x000fe200000006ff */
[----:B------:R-:W-:Y:S01]  /*15a0*/  UMOV UR41, URZ ;  /* 0x0000003f00297c82 */ /* 0x000fe20008000000 */
[----:B------:R-:W-:Y:S01]  /*15b0*/  LOP3.LUT R99, R18, 0x1, RZ, 0xfc, !PT ;  /* 0x0000000112637812 */ /* 0x000fe200078efcff */
[----:B------:R-:W-:Y:S01]  /*15c0*/  UIADD3 UR48, UR43, -UR48, URZ ;  /* 0x800000302b307290 */ /* 0x000fe2000fffe03f */
[----:B------:R-:W-:Y:S01]  /*15d0*/  SHF.R.U32.HI R101, RZ, 0x7, R3 ;  /* 0x00000007ff657819 */ /* 0x000fe20000011603 */
[----:B------:R-:W-:Y:S01]  /*15e0*/  UMOV UR42, URZ ;  /* 0x0000003f002a7c82 */ /* 0x000fe20008000000 */
[----:B------:R-:W-:Y:S01]  /*15f0*/  SEL R95, R95, 0xfffffff0, !P0 ;  /* 0xfffffff05f5f7807 */ /* 0x000fe20004000000 */
[----:B------:R-:W-:Y:S01]  /*1600*/  UMOV UR39, URZ ;  /* 0x0000003f00277c82 */ /* 0x000fe20008000000 */
[----:B------:R-:W-:-:S07]  /*1610*/  LOP3.LUT R96, RZ, R5, RZ, 0x33, !PT ;  /* 0x00000005ff607212 */ /* 0x000fce00078e33ff */
.L_x_92:
[----:B-1----:R-:W1:Y:S01]  /*1620*/  SHFL.IDX PT, R0, R101, RZ, 0x1f ;  /* 0x00001fff65007589 */ /* 0x002e6200000e0000 */
[----:B------:R-:W2:Y:S01]  /*1630*/  S2UR UR49, SR_CgaCtaId ;  /* 0x00000000003179c3 */ /* 0x000ea20000008800 */
[----:B------:R-:W-:Y:S01]  /*1640*/  UMOV UR50, 0x400 ;  /* 0x0000040000327882 */ /* 0x000fe20000000000 */
[----:B-1----:R-:W-:Y:S01]  /*1650*/  R2UR UR4, R0 ;  /* 0x00000000000472ca */ /* 0x002fe200000e0000 */
[----:B--2---:R-:W-:-:S12]  /*1660*/  ULEA UR50, UR49, UR50, 0x18 ;  /* 0x0000003231327291 */ /* 0x004fd8000f8ec03f */
[----:B------:R-:W-:-:S04]  /*1670*/  ULEA.HI UR5, UR4, UR4, URZ, 0x1 ;  /* 0x0000000404057291 */ /* 0x000fc8000f8f083f */
[----:B------:R-:W-:-:S04]  /*1680*/  ULOP3.LUT UR5, UR5, 0x7fffe, URZ, 0xc0, !UPT ;  /* 0x0007fffe05057892 */ /* 0x000fc8000f8ec03f */
[----:B------:R-:W-:-:S03]  /*1690*/  UIADD3 UR5, UR4, -UR5, URZ ;  /* 0x8000000504057290 */ /* 0x000fc6000fffe03f */
[----:B------:R-:W-:Y:S01]  /*16a0*/  ULDC UR4, c[0x0][0x28c] ;  /* 0x0000a30000047ab9 */ /* 0x000fe20000000800 */
[----:B------:R-:W-:Y:S01]  /*16b0*/  ULEA UR5, UR5, UR50, 0xd ;  /* 0x0000003205057291 */ /* 0x000fe2000f8e683f */
[----:B------:R-:W-:-:S03]  /*16c0*/  ISETP.LT.AND P0, PT, RZ, UR4, PT ;  /* 0x00000004ff007c0c */ /* 0x000fc6000bf01270 */
[----:B------:R-:W-:-:S04]  /*16d0*/  UIADD3 UR5, UR5, 0x8400, URZ ;  /* 0x0000840005057890 */ /* 0x000fc8000fffe03f */
[----:B------:R-:W-:-:S04]  /*16e0*/  USHF.R.U32.HI UR5, URZ, 0x4, UR5 ;  /* 0x000000043f057899 */ /* 0x000fc80008011605 */
[----:B------:R-:W-:-:S04]  /*16f0*/  ULOP3.LUT UR5, UR5, 0x3fff, URZ, 0xc0, !UPT ;  /* 0x00003fff05057892 */ /* 0x000fc8000f8ec03f */
[----:B------:R-:W-:Y:S01]  /*1700*/  ULOP3.LUT UR44, UR5, 0x10000, URZ, 0xfc, !UPT ;  /* 0x00010000052c7892 */ /* 0x000fe2000f8efc3f */
[----:B------:R-:W-:Y:S11]  /*1710*/  @P0 BRA `(.L_x_18) ;  /* 0x0000000000400947 */ /* 0x000ff60003800000 */
[----:B------:R-:W-:Y:S01]  /*1720*/  MOV R0, 0x0 ;  /* 0x0000000000007802 */ /* 0x000fe20000000f00 */
[----:B------:R-:W-:Y:S01]  /*1730*/  ULDC.64 UR4, c[0x4][0x70] ;  /* 0x01001c0000047ab9 */ /* 0x000fe20000000a00 */
[----:B------:R-:W-:Y:S01]  /*1740*/  ULDC.64 UR6, c[0x4][0x8] ;  /* 0x0100020000067ab9 */ /* 0x000fe20000000a00 */
[----:B------:R-:W-:Y:S01]  /*1750*/  IMAD.U32 R4, RZ, RZ, UR4 ;  /* 0x00000004ff047e24 */ /* 0x000fe2000f8e00ff */
[----:B------:R1:W2:Y:S01]  /*1760*/  LDC.64 R14, c[0x4][R0] ;  /* 0x01000000000e7b82 */ /* 0x0002a20000000a00 */
[----:B------:R-:W-:Y:S01]  /*1770*/  IMAD.U32 R5, RZ, RZ, UR5 ;  /* 0x00000005ff057e24 */ /* 0x000fe2000f8e00ff */
[----:B------:R-:W-:Y:S01]  /*1780*/  ULDC.64 UR4, c[0x4][0x78] ;  /* 0x01001e0000047ab9 */ /* 0x000fe20000000a00 */
[----:B------:R-:W-:Y:S01]  /*1790*/  MOV R10, UR6 ;  /* 0x00000006000a7c02 */ /* 0x000fe20008000f00 */
[----:B------:R-:W-:Y:S02]  /*17a0*/  IMAD.U32 R6, RZ, RZ, UR4 ;  /* 0x00000004ff067e24 */ /* 0x000fe4000f8e00ff */
[----:B------:R-:W-:-:S02]  /*17b0*/  IMAD.U32 R7, RZ, RZ, UR5 ;  /* 0x00000005ff077e24 */ /* 0x000fc4000f8e00ff */
[----:B------:R-:W-:Y:S02]  /*17c0*/  IMAD.U32 R11, RZ, RZ, UR7 ;  /* 0x00000007ff0b7e24 */ /* 0x000fe4000f8e00ff */
[----:B------:R-:W-:Y:S02]  /*17d0*/  IMAD.MOV.U32 R8, RZ, RZ, 0x1e1 ;  /* 0x000001e1ff087424 */ /* 0x000fe400078e00ff */
[----:B------:R-:W-:Y:S02]  /*17e0*/  IMAD.MOV.U32 R12, RZ, RZ, 0x1 ;  /* 0x00000001ff0c7424 */ /* 0x000fe400078e00ff */
[----:B-1----:R-:W-:-:S07]  /*17f0*/  IMAD.MOV.U32 R13, RZ, RZ, RZ ;  /* 0x000000ffff0d7224 */ /* 0x002fce00078e00ff */
[----:B------:R-:W-:-:S07]  /*1800*/  LEPC R20, `(.L_x_18) ;  /* 0x000000001014794e */ /* 0x000fce0000000000 */
[----:B--2--5:R-:W-:Y:S05]  /*1810*/  CALL.ABS.NOINC R14 ;  /* 0x000000000e007343 */ /* 0x024fea0003c00000 */
.L_x_18:
[----:B------:R-:W-:-:S13]  /*1820*/  ISETP.NE.AND P0, PT, R97, 0x3, PT ;  /* 0x000000036100780c */ /* 0x000fda0003f05270 */
[----:B------:R-:W-:Y:S05]  /*1830*/  @!P0 BRA `(.L_x_19) ;  /* 0x0000000000048947 */ /* 0x000fea0003800000 */
[----:B------:R-:W-:Y:S01]  /*1840*/  BPT.TRAP 0x1 ;  /* 0x000000040000795c */ /* 0x000fe20000300000 */
.L_x_19:
[----:B------:R-:W-:Y:S02]  /*1850*/  IMAD.U32 R3, RZ, RZ, UR42 ;  /* 0x0000002aff037e24 */ /* 0x000fe4000f8e00ff */
[----:B------:R-:W-:-:S03]  /*1860*/  IMAD.U32 R0, RZ, RZ, UR41 ;  /* 0x00000029ff007e24 */ /* 0x000fc6000f8e00ff */
[----:B------:R-:W-:Y:S02]  /*1870*/  LEA R3, R3, UR50, 0x3 ;  /* 0x0000003203037c11 */ /* 0x000fe4000f8e18ff */
[----:B------:R-:W-:-:S04]  /*1880*/  SHF.L.U32 R0, R0, 0x1f, RZ ;  /* 0x0000001f00007819 */ /* 0x000fc800000006ff */
[----:B------:R1:W2:Y:S01]  /*1890*/  SYNCS.PHASECHK.TRANS64.TRYWAIT P1, [R3+URZ], R0 ;  /* 0x00000000030075a7 */ /* 0x0002a2000802017f */
[----:B------:R-:W-:Y:S05]  /*18a0*/  @!P0 BRA `(.L_x_20) ;  /* 0x0000000000048947 */ /* 0x000fea0003800000 */
[----:B------:R-:W-:Y:S01]  /*18b0*/  BPT.TRAP 0x1 ;  /* 0x000000040000795c */ /* 0x000fe20000300000 */
.L_x_20:
[----:B------:R-:W-:-:S05]  /*18c0*/  IMAD.U32 R4, RZ, RZ, UR48 ;  /* 0x00000030ff047e24 */ /* 0x000fca000f8e00ff */
[----:B------:R-:W-:Y:S01]  /*18d0*/  ISETP.GE.AND P2, PT, R4, 0x1, PT ;  /* 0x000000010400780c */ /* 0x000fe20003f46270 */
[----:B--2---:R-:W-:-:S12]  /*18e0*/  @P1 BRA `(.L_x_21) ;  /* 0x0000000000081947 */ /* 0x004fd80003800000 */
[----:B------:R-:W2:Y:S02]  /*18f0*/  SYNCS.PHASECHK.TRANS64.TRYWAIT P1, [R3+URZ], R0 ;  /* 0x00000000030075a7 */ /* 0x000ea4000802017f */
[----:B--2---:R-:W-:Y:S05]  /*1900*/  @!P1 BRA `(.L_x_22) ;  /* 0x0000005c005c9947 */ /* 0x004fea0003800000 */
.L_x_21:
[----:B------:R-:W-:Y:S05]  /*1910*/  WARPSYNC.ALL ;  /* 0x0000000000007948 */ /* 0x000fea0003800000 */
[----:B------:R-:W-:Y:S01]  /*1920*/  UIADD3 UR4, UR50, 0x20400, URZ ;  /* 0x0002040032047890 */ /* 0x000fe2000fffe03f */
[----:B------:R-:W-:Y:S01]  /*1930*/  WARPGROUP.ARRIVE ;  /* 0x00000000000079c5 */ /* 0x000fe20000000000 */
[----:B------:R-:W-:Y:S02]  /*1940*/  ULEA UR9, UR42, UR44, 0xa ;  /* 0x0000002c2a097291 */ /* 0x000fe4000f8e503f */
[----:B------:R-:W-:Y:S01]  /*1950*/  USHF.R.U32.HI UR4, URZ, 0x4, UR4 ;  /* 0x000000043f047899 */ /* 0x000fe20008011604 */
[----:B------:R-:W-:Y:S01]  /*1960*/  UMOV UR5, 0x40000040 ;  /* 0x4000004000057882 */ /* 0x000fe20000000000 */
[----:B------:R-:W-:-:S02]  /*1970*/  UMOV UR7, 0x40000040 ;  /* 0x4000004000077882 */ /* 0x000fc40000000000 */
[----:B------:R-:W-:-:S04]  /*1980*/  ULOP3.LUT UR4, UR4, 0x3fff, URZ, 0xc0, !UPT ;  /* 0x00003fff04047892 */ /* 0x000fc8000f8ec03f */
[----:B------:R-:W-:-:S03]  /*1990*/  ULOP3.LUT UR8, UR4, 0x10000, URZ, 0xfc, !UPT ;  /* 0x0001000004087892 */ /* 0x000fc6000f8efc3f */
[----:B------:R-:W-:Y:S01]  /*19a0*/  UMOV UR4, UR9 ;  /* 0x0000000900047c82 */ /* 0x000fe20008000000 */
[----:B------:R-:W-:-:S07]  /*19b0*/  ULEA UR10, UR42, UR8, 0xa ;  /* 0x000000082a0a7291 */ /* 0x000fce000f8e503f */
[----:B------:R-:W-:Y:S02]  /*19c0*/  UMOV UR6, UR10 ;  /* 0x0000000a00067c82 */ /* 0x000fe40008000000 */
[----:B------:R-:W-:Y:S01]  /*19d0*/  HGMMA.64x128x16.F32.BF16 R24, gdesc[UR4], RZ, !UPT, gsb0 ;  /* 0x01e00000041879f0 */ /* 0x000fe2000c0018ff */
[----:B------:R-:W-:Y:S02]  /*19e0*/  UIADD3 UR4, UR9, 0x2, URZ ;  /* 0x0000000209047890 */ /* 0x000fe4000fffe03f */
[----:B------:R-:W-:Y:S01]  /*19f0*/  UIADD3 UR6, UR10, 0x2, URZ ;  /* 0x000000020a067890 */ /* 0x000fe2000fffe03f */
[----:B------:R-:W-:Y:S01]  /*1a00*/  UMOV UR5, 0x40000040 ;  /* 0x4000004000057882 */ /* 0x000fe20000000000 */
[----:B------:R-:W-:Y:S01]  /*1a10*/  UMOV UR7, 0x40000040 ;  /* 0x4000004000077882 */ /* 0x000fe20000000000 */
[----:B------:R-:W-:Y:S02]  /*1a20*/  WARPGROUP.DEPBAR.LE gsb0, 0x0 ;  /* 0x00008000000079c5 */ /* 0x000fe40000010000 */
[----:B------:R-:W-:-:S06]  /*1a30*/  WARPGROUP.ARRIVE ;  /* 0x00000000000079c5 */ /* 0x000fcc0000000000 */
[----:B------:R-:W-:Y:S01]  /*1a40*/  HGMMA.64x128x16.F32.BF16 R24, gdesc[UR4], R24, gsb0 ;  /* 0x01e00000041879f0 */ /* 0x000fe20008001818 */
        /* <DEDUP_REMOVED lines=13> */
[----:B------:R-:W-:Y:S03]  /*1b20*/  HGMMA.64x128x16.F32.BF16 R24, gdesc[UR4], R24, gsb0 ;  /* 0x01e00000041879f0 */ /* 0x000fe60008001818 */
[----:B------:R-:W-:Y:S02]  /*1b30*/  WARPGROUP.DEPBAR.LE gsb0, 0x0 ;  /* 0x00008000000079c5 */ /* 0x000fe40000010000 */
[----:B------:R-:W-:Y:S05]  /*1b40*/  @!P2 BRA `(.L_x_23) ;  /* 0x000000040010a947 */ /* 0x000fea0003800000 */
[----:B------:R-:W-:Y:S01]  /*1b50*/  UIADD3 UR4, UR42, 0x1, URZ ;  /* 0x000000012a047890 */ /* 0x000fe2000fffe03f */
[----:B-12---:R-:W-:Y:S01]  /*1b60*/  IMAD.U32 R0, RZ, RZ, UR48 ;  /* 0x00000030ff007e24 */ /* 0x006fe2000f8e00ff */
[----:B------:R-:W-:Y:S02]  /*1b70*/  UMOV UR10, UR42 ;  /* 0x0000002a000a7c82 */ /* 0x000fe40008000000 */
[----:B------:R-:W-:-:S04]  /*1b80*/  UISETP.NE.AND UP0, UPT, UR4, 0x6, UPT ;  /* 0x000000060400788c */ /* 0x000fc8000bf05270 */
[----:B------:R-:W-:Y:S02]  /*1b90*/  USEL UR5, URZ, 0x1, UP0 ;  /* 0x000000013f057887 */ /* 0x000fe40008000000 */
[----:B------:R-:W-:Y:S02]  /*1ba0*/  USEL UR9, UR4, URZ, UP0 ;  /* 0x0000003f04097287 */ /* 0x000fe40008000000 */
[----:B------:R-:W-:-:S06]  /*1bb0*/  ULOP3.LUT UR5, UR41, UR5, URZ, 0x3c, !UPT ;  /* 0x0000000529057292 */ /* 0x000fcc000f8e3c3f */
[----:B------:R-:W-:-:S07]  /*1bc0*/  IMAD.U32 R5, RZ, RZ, UR5 ;  /* 0x00000005ff057e24 */ /* 0x000fce000f8e00ff */
.L_x_30:
[----:B-12---:R-:W-:Y:S05]  /*1bd0*/  @!P0 BRA `(.L_x_24) ;  /* 0x0000000000048947 */ /* 0x006fea0003800000 */
[----:B------:R-:W-:Y:S01]  /*1be0*/  BPT.TRAP 0x1 ;  /* 0x000000040000795c */ /* 0x000fe20000300000 */
.L_x_24:
[----:B------:R-:W-:Y:S01]  /*1bf0*/  ULEA UR4, UR9, UR50, 0x3 ;  /* 0x0000003209047291 */ /* 0x000fe2000f8e183f */
[----:B------:R-:W-:-:S08]  /*1c00*/  SHF.L.U32 R3, R5, 0x1f, RZ ;  /* 0x0000001f05037819 */ /* 0x000fd000000006ff */
[----:B------:R1:W2:Y:S01]  /*1c10*/  SYNCS.PHASECHK.TRANS64.TRYWAIT P1, [UR4], R3 ;  /* 0x00000003ff0075a7 */ /* 0x0002a20008020144 */
[----:B------:R-:W-:Y:S05]  /*1c20*/  @!P0 BRA `(.L_x_25) ;  /* 0x0000000000048947 */ /* 0x000fea0003800000 */
[----:B------:R-:W-:Y:S01]  /*1c30*/  BPT.TRAP 0x1 ;  /* 0x000000040000795c */ /* 0x000fe20000300000 */
.L_x_25:
[----:B--2---:R-:W-:Y:S05]  /*1c40*/  @P1 BRA `(.L_x_26) ;  /* 0x0000000000081947 */ /* 0x004fea0003800000 */
[----:B------:R-:W2:Y:S02]  /*1c50*/  SYNCS.PHASECHK.TRANS64.TRYWAIT P1, [UR4], R3 ;  /* 0x00000003ff0075a7 */ /* 0x000ea40008020144 */
[----:B--2---:R-:W-:Y:S05]  /*1c60*/  @!P1 BRA `(.L_x_27) ;  /* 0x0000005800989947 */ /* 0x004fea0003800000 */
.L_x_26:
[----:B------:R-:W-:Y:S01]  /*1c70*/  ULEA UR11, UR9, UR44, 0xa ;  /* 0x0000002c090b7291 */ /* 0x000fe2000f8e503f */
[----:B------:R-:W-:Y:S01]  /*1c80*/  WARPGROUP.ARRIVE ;  /* 0x00000000000079c5 */ /* 0x000fe20000000000 */
[----:B------:R-:W-:Y:S01]  /*1c90*/  ULEA UR12, UR9, UR8, 0xa ;  /* 0x00000008090c7291 */ /* 0x000fe2000f8e503f */
[----:B------:R-:W-:Y:S01]  /*1ca0*/  UMOV UR5, 0x40000040 ;  /* 0x4000004000057882 */ /* 0x000fe20000000000 */
[----:B------:R-:W-:-:S03]  /*1cb0*/  UMOV UR7, 0x40000040 ;  /* 0x4000004000077882 */ /* 0x000fc60000000000 */
[----:B------:R-:W-:Y:S02]  /*1cc0*/  UMOV UR4, UR11 ;  /* 0x0000000b00047c82 */ /* 0x000fe40008000000 */
[----:B------:R-:W-:Y:S02]  /*1cd0*/  UMOV UR6, UR12 ;  /* 0x0000000c00067c82 */ /* 0x000fe40008000000 */
[----:B------:R-:W-:Y:S01]  /*1ce0*/  HGMMA.64x128x16.F32.BF16 R24, gdesc[UR4], R24, gsb0 ;  /* 0x01e00000041879f0 */ /* 0x000fe20008001818 */
[----:B------:R-:W-:Y:S02]  /*1cf0*/  UIADD3 UR4, UR11, 0x2, URZ ;  /* 0x000000020b047890 */ /* 0x000fe4000fffe03f */
[----:B------:R-:W-:Y:S01]  /*1d00*/  UIADD3 UR6, UR12, 0x2, URZ ;  /* 0x000000020c067890 */ /* 0x000fe2000fffe03f */
[----:B------:R-:W-:Y:S01]  /*1d10*/  UMOV UR5, 0x40000040 ;  /* 0x4000004000057882 */ /* 0x000fe20000000000 */
[----:B------:R-:W-:Y:S01]  /*1d20*/  UMOV UR7, 0x40000040 ;  /* 0x4000004000077882 */ /* 0x000fe20000000000 */
[----:B------:R-:W-:-:S02]  /*1d30*/  WARPGROUP.DEPBAR.LE gsb0, 0x0 ;  /* 0x00008000000079c5 */ /* 0x000fc40000010000 */
        /* <DEDUP_REMOVED lines=18> */
[----:B------:R-:W-:Y:S01]  /*1e60*/  BPT.TRAP 0x1 ;  /* 0x000000040000795c */ /* 0x000fe20000300000 */
.L_x_28:
[----:B------:R-:W-:Y:S01]  /*1e70*/  ULEA UR4, UR10, UR50, 0x3 ;  /* 0x000000320a047291 */ /* 0x000fe2000f8e183f */
[----:B------:R-:W-:-:S03]  /*1e80*/  ISETP.GT.U32.AND P1, PT, R19, 0x1, PT ;  /* 0x000000011300780c */ /* 0x000fc60003f24070 */
[----:B------:R-:W-:-:S04]  /*1e90*/  UIADD3 UR4, UR4, 0x30, URZ ;  /* 0x0000003004047890 */ /* 0x000fc8000fffe03f */
[----:B------:R-:W-:-:S09]  /*1ea0*/  UPRMT UR4, URZ, 0x654, UR4 ;  /* 0x000006543f047896 */ /* 0x000fd20008000004 */
[----:B------:R-:W-:Y:S01]  /*1eb0*/  SYNCS.ARRIVE.TRANS64.RED.A1T0 RZ, [UR4], RZ ;  /* 0x000000ffffff79a7 */ /* 0x000fe20008100404 */
[----:B------:R-:W-:Y:S05]  /*1ec0*/  @P1 BRA `(.L_x_29) ;  /* 0x0000000000041947 */ /* 0x000fea0003800000 */
[----:B------:R-:W-:Y:S01]  /*1ed0*/  BPT.TRAP 0x1 ;  /* 0x000000040000795c */ /* 0x000fe20000300000 */
.L_x_29:
[----:B------:R-:W-:Y:S01]  /*1ee0*/  UIADD3 UR9, UR9, 0x1, URZ ;  /* 0x0000000109097890 */ /* 0x000fe2000fffe03f */
[C---:B------:R-:W-:Y:S01]  /*1ef0*/  ISETP.GT.AND P1, PT, R0.reuse, 0x1, PT ;  /* 0x000000010000780c */ /* 0x040fe20003f24270 */
[----:B------:R-:W-:Y:S01]  /*1f00*/  UIADD3 UR10, UR10, 0x1, URZ ;  /* 0x000000010a0a7890 */ /* 0x000fe2000fffe03f */
[----:B------:R-:W-:Y:S01]  /*1f10*/  VIADD R0, R0, 0xffffffff ;  /* 0xffffffff00007836 */ /* 0x000fe20000000000 */
[----:B------:R-:W-:Y:S02]  /*1f20*/  UISETP.NE.AND UP0, UPT, UR9, 0x6, UPT ;  /* 0x000000060900788c */ /* 0x000fe4000bf05270 */
[----:B------:R-:W-:Y:S02]  /*1f30*/  UISETP.NE.AND UP1, UPT, UR10, 0x6, UPT ;  /* 0x000000060a00788c */ /* 0x000fe4000bf25270 */
[----:B------:R-:W-:Y:S02]  /*1f40*/  USEL UR4, URZ, 0x1, UP0 ;  /* 0x000000013f047887 */ /* 0x000fe40008000000 */
[----:B------:R-:W-:-:S02]  /*1f50*/  USEL UR9, UR9, URZ, UP0 ;  /* 0x0000003f09097287 */ /* 0x000fc40008000000 */
[----:B------:R-:W-:Y:S02]  /*1f60*/  USEL UR10, UR10, URZ, UP1 ;  /* 0x0000003f0a0a7287 */ /* 0x000fe40008800000 */
[----:B------:R-:W-:Y:S01]  /*1f70*/  LOP3.LUT R5, R5, UR4, RZ, 0x3c, !PT ;  /* 0x0000000405057c12 */ /* 0x000fe2000f8e3cff */
[----:B------:R-:W-:Y:S09]  /*1f80*/  @P1 BRA `(.L_x_30) ;  /* 0xfffffffc00101947 */ /* 0x000ff2000383ffff */
.L_x_23:
[----:B-12---:R-:W1:Y:S02]  /*1f90*/  LDC R0, c[0x0][0x28c] ;  /* 0x0000a300ff007b82 */ /* 0x006e640000000800 */
[----:B-1----:R-:W-:-:S13]  /*1fa0*/  ISETP.GE.AND P1, PT, R0, 0x1, PT ;  /* 0x000000010000780c */ /* 0x002fda0003f26270 */
[----:B------:R-:W-:Y:S05]  /*1fb0*/  @!P1 BRA `(.L_x_31) ;  /* 0x0000000000349947 */ /* 0x000fea0003800000 */
[----:B------:R-:W-:Y:S05]  /*1fc0*/  @!P0 BRA `(.L_x_32) ;  /* 0x0000000000048947 */ /* 0x000fea0003800000 */
[----:B------:R-:W-:Y:S01]  /*1fd0*/  BPT.TRAP 0x1 ;  /* 0x000000040000795c */ /* 0x000fe20000300000 */
.L_x_32:
[----:B------:R-:W-:Y:S01]  /*1fe0*/  UIADD3 UR6, UR48, UR42, URZ ;  /* 0x0000002a30067290 */ /* 0x000fe2000fffe03f */
[----:B------:R-:W-:-:S03]  /*1ff0*/  ISETP.GT.U32.AND P0, PT, R19, 0x1, PT ;  /* 0x000000011300780c */ /* 0x000fc60003f04070 */
[----:B------:R-:W-:-:S04]  /*2000*/  UIMAD.WIDE.U32 UR4, UR6, -0x55555555, URZ ;  /* 0xaaaaaaab060478a5 */ /* 0x000fc8000f8e003f */
[----:B------:R-:W-:-:S04]  /*2010*/  USHF.R.U32.HI UR4, URZ, 0x2, UR5 ;  /* 0x000000023f047899 */ /* 0x000fc80008011605 */
[----:B------:R-:W-:-:S04]  /*2020*/  UIMAD UR6, UR4, -0x6, UR6 ;  /* 0xfffffffa040678a4 */ /* 0x000fc8000f8e0206 */
[----:B------:R-:W-:-:S04]  /*2030*/  ULEA UR6, UR6, UR50, 0x3 ;  /* 0x0000003206067291 */ /* 0x000fc8000f8e183f */
[----:B------:R-:W-:-:S04]  /*2040*/  UIADD3 UR6, UR6, 0x30, URZ ;  /* 0x0000003006067890 */ /* 0x000fc8000fffe03f */
[----:B------:R-:W-:-:S09]  /*2050*/  UPRMT UR6, URZ, 0x654, UR6 ;  /* 0x000006543f067896 */ /* 0x000fd20008000006 */
[----:B------:R-:W-:Y:S01]  /*2060*/  SYNCS.ARRIVE.TRANS64.RED.A1T0 RZ, [UR6], RZ ;  /* 0x000000ffffff79a7 */ /* 0x000fe20008100406 */
[----:B------:R-:W-:Y:S05]  /*2070*/  @P0 BRA `(.L_x_31) ;  /* 0x0000000000040947 */ /* 0x000fea0003800000 */
[----:B------:R-:W-:Y:S01]  /*2080*/  BPT.TRAP 0x1 ;  /* 0x000000040000795c */ /* 0x000fe20000300000 */
.L_x_31:
[----:B------:R-:W-:Y:S01]  /*2090*/  UIADD3 UR6, UR50, 0x200, URZ ;  /* 0x0000020032067890 */ /* 0x000fe2000fffe03f */
[----:B------:R-:W-:Y:S01]  /*20a0*/  R2UR UR46, R22 ;  /* 0x00000000162e72ca */ /* 0x000fe200000e0000 */
[----:B------:R-:W-:Y:S01]  /*20b0*/  UIADD3 UR42, UR43, UR42, URZ ;  /* 0x0000002a2b2a7290 */ /* 0x000fe2000fffe03f */
[----:B------:R-:W-:Y:S01]  /*20c0*/  R2UR UR45, R23 ;  /* 0x00000000172d72ca */ /* 0x000fe200000e0000 */
[----:B------:R-:W-:Y:S02]  /*20d0*/  UISETP.GE.U32.AND UP1, UPT, UR43, 0x6, UPT ;  /* 0x000000062b00788c */ /* 0x000fe4000bf26070 */
[----:B------:R-:W-:Y:S02]  /*20e0*/  ULOP3.LUT UP2, URZ, UR6, 0x1bf, URZ, 0xc0, !UPT ;  /* 0x000001bf063f7892 */ /* 0x000fe4000f84c03f */
[----:B------:R-:W-:-:S04]  /*20f0*/  UISETP.GT.U32.AND UP0, UPT, UR42, 0x5, UPT ;  /* 0x000000052a00788c */ /* 0x000fc8000bf04070 */
[----:B------:R-:W-:Y:S01]  /*2100*/  UISETP.LT.U32.AND UP0, UPT, UR43, 0x6, UP0 ;  /* 0x000000062b00788c */ /* 0x000fe20008701070 */
[----:B------:R-:W-:Y:S01]  /*2110*/  PLOP3.LUT P0, PT, PT, PT, UP2, 0x80, 0x0 ;  /* 0x000000000000781c */ /* 0x000fe20003f0f028 */
[----:B------:R-:W-:Y:S02]  /*2120*/  USHF.L.U32 UR46, UR46, 0x7, URZ ;  /* 0x000000072e2e7899 */ /* 0x000fe4000800063f */
[----:B------:R-:W-:Y:S02]  /*2130*/  @UP1 UIMAD.WIDE.U32 UR4, UR42, -0x55555555, URZ ;  /* 0xaaaaaaab2a0418a5 */ /* 0x000fe4000f8e003f */
[----:B------:R-:W-:Y:S02]  /*2140*/  USEL UR6, URZ, 0x1, !UP0 ;  /* 0x000000013f067887 */ /* 0x000fe4000c000000 */
[----:B------:R-:W-:Y:S02]  /*2150*/  @UP1 USHF.R.U32.HI UR4, URZ, 0x2, UR5 ;  /* 0x000000023f041899 */ /* 0x000fe40008011605 */
[----:B------:R-:W-:-:S02]  /*2160*/  ULOP3.LUT UR41, UR41, UR6, URZ, 0x3c, !UPT ;  /* 0x0000000629297292 */ /* 0x000fc4000f8e3c3f */
[----:B------:R-:W-:Y:S02]  /*2170*/  USHF.L.U32 UR45, UR45, 0x7, URZ ;  /* 0x000000072d2d7899 */ /* 0x000fe4000800063f */
[----:B------:R-:W-:Y:S01]  /*2180*/  @UP1 ULOP3.LUT UR41, UR41, 0x1, UR4, 0x78, !UPT ;  /* 0x0000000129291892 */ /* 0x000fe2000f8e7804 */
[----:B------:R-:W-:Y:S11]  /*2190*/  @!P0 BRA `(.L_x_33) ;  /* 0x00000000007c8947 */ /* 0x000ff60003800000 */
[----:B------:R-:W-:Y:S01]  /*21a0*/  MOV R22, 0x0 ;  /* 0x0000000000167802 */ /* 0x000fe20000000f00 */
[----:B------:R-:W-:Y:S01]  /*21b0*/  ULDC.64 UR4, c[0x4][0x80] ;  /* 0x0100200000047ab9 */ /* 0x000fe20000000a00 */
[----:B------:R-:W-:Y:S01]  /*21c0*/  ULDC.64 UR6, c[0x4][0x10] ;  /* 0x0100040000067ab9 */ /* 0x000fe20000000a00 */
[----:B------:R-:W-:Y:S01]  /*21d0*/  IMAD.U32 R4, RZ, RZ, UR4 ;  /* 0x00000004ff047e24 */ /* 0x000fe2000f8e00ff */
[----:B------:R1:W2:Y:S01]  /*21e0*/  LDC.64 R14, c[0x4][R22] ;  /* 0x01000000160e7b82 */ /* 0x0002a20000000a00 */
[----:B------:R-:W-:Y:S01]  /*21f0*/  IMAD.U32 R5, RZ, RZ, UR5 ;  /* 0x00000005ff057e24 */ /* 0x000fe2000f8e00ff */
[----:B------:R-:W-:Y:S01]  /*2200*/  ULDC.64 UR4, c[0x4][0x88] ;  /* 0x0100220000047ab9 */ /* 0x000fe20000000a00 */
[----:B------:R-:W-:Y:S02]  /*2210*/  IMAD.U32 R10, RZ, RZ, UR6 ;  /* 0x00000006ff0a7e24 */ /* 0x000fe4000f8e00ff */
        /* <DEDUP_REMOVED lines=8> */
.L_x_34:
[----:B------:R-:W1:Y:S01]  /*22a0*/  LDC.64 R22, c[0x4][R22] ;  /* 0x0100000016167b82 */ /* 0x000e620000000a00 */
[----:B------:R-:W-:Y:S01]  /*22b0*/  ULDC.64 UR4, c[0x4][0x80] ;  /* 0x0100200000047ab9 */ /* 0x000fe20000000a00 */
[----:B------:R-:W-:Y:S01]  /*22c0*/  ULDC.64 UR6, c[0x4][0x10] ;  /* 0x0100040000067ab9 */ /* 0x000fe20000000a00 */
[----:B------:R-:W-:Y:S02]  /*22d0*/  IMAD.U32 R4, RZ, RZ, UR4 ;  /* 0x00000004ff047e24 */ /* 0x000fe4000f8e00ff */
        /* <DEDUP_REMOVED lines=8> */
[----:B------:R-:W-:-:S07]  /*2360*/  IMAD.MOV.U32 R13, RZ, RZ, RZ ;  /* 0x000000ffff0d7224 */ /* 0x000fce00078e00ff */
[----:B------:R-:W-:-:S07]  /*2370*/  LEPC R20, `(.L_x_33) ;  /* 0x000000001014794e */ /* 0x000fce0000000000 */
[----:B-1----:R-:W-:Y:S05]  /*2380*/  CALL.ABS.NOINC R22 ;  /* 0x0000000016007343 */ /* 0x002fea0003c00000 */
.L_x_33:
[----:B------:R-:W-:Y:S02]  /*2390*/  ULDC.64 UR4, c[0x0][0x590] ;  /* 0x0001640000047ab9 */ /* 0x000fe40000000a00 */
[----:B------:R-:W-:Y:S02]  /*23a0*/  IMAD.U32 R103, RZ, RZ, UR4 ;  /* 0x00000004ff677e24 */ /* 0x000fe4000f8e00ff */
[----:B------:R-:W-:-:S03]  /*23b0*/  IMAD.U32 R105, RZ, RZ, UR5 ;  /* 0x00000005ff697e24 */ /* 0x000fc6000f8e00ff */
[----:B------:R-:W-:-:S04]  /*23c0*/  ISETP.NE.U32.AND P0, PT, R103, RZ, PT ;  /* 0x000000ff6700720c */ /* 0x000fc80003f05070 */
[----:B------:R-:W-:-:S13]  /*23d0*/  ISETP.NE.AND.EX P0, PT, R105, RZ, PT, P0 ;  /* 0x000000ff6900720c */ /* 0x000fda0003f05300 */
[----:B------:R-:W-:Y:S05]  /*23e0*/  @!P0 BRA `(.L_x_35) ;  /* 0x0000000000348947 */ /* 0x000fea0003800000 */
[----:B------:R-:W-:Y:S02]  /*23f0*/  ULDC.64 UR4, c[0x0][0x588] ;  /* 0x0001620000047ab9 */ /* 0x000fe40000000a00 */
[----:B------:R-:W-:-:S04]  /*2400*/  ISETP.NE.U32.AND P1, PT, RZ, UR4, PT ;  /* 0x00000004ff007c0c */ /* 0x000fc8000bf25070 */
[----:B------:R-:W-:-:S13]  /*2410*/  ISETP.NE.AND.EX P1, PT, RZ, UR5, PT, P1 ;  /* 0x00000005ff007c0c */ /* 0x000fda000bf25310 */
[----:B------:R-:W-:Y:S05]  /*2420*/  @!P1 BRA `(.L_x_36) ;  /* 0x0000000000189947 */ /* 0x000fea0003800000 */
[----:B------:R-:W1:Y:S01]  /*2430*/  LDC.64 R4, c[0x0][0x588] ;  /* 0x00016200ff047b82 */ /* 0x000e620000000a00 */
[----:B------:R-:W-:-:S04]  /*2440*/  IMAD R3, R103, UR47, RZ ;  /* 0x0000002f67037c24 */ /* 0x000fc8000f8e02ff */
[----:B-1----:R-:W-:-:S05]  /*2450*/  IMAD.WIDE R4, R3, 0x4, R4 ;  /* 0x0000000403047825 */ /* 0x002fca00078e0204 */
[----:B-----5:R1:W5:Y:S01]  /*2460*/  LDG.E R89, desc[UR54][R4.64] ;  /* 0x0000003604597981 */ /* 0x020362000c1e1900 */
[----:B------:R-:W-:Y:S01]  /*2470*/  IMAD.MOV.U32 R88, RZ, RZ, 0x1 ;  /* 0x00000001ff587424 */ /* 0x000fe200078e00ff */
[----:B------:R-:W-:Y:S06]  /*2480*/  BRA `(.L_x_35) ;  /* 0x00000000000c7947 */ /* 0x000fec0003800000 */
.L_x_36:
[----:B------:R-:W-:Y:S01]  /*2490*/  ULDC UR4, c[0x0][0x580] ;  /* 0x0001600000047ab9 */ /* 0x000fe20000000800 */
[----:B------:R-:W-:Y:S02]  /*24a0*/  IMAD.MOV.U32 R88, RZ, RZ, 0x1 ;  /* 0x00000001ff587424 */ /* 0x000fe400078e00ff */
[----:B-----5:R-:W-:-:S07]  /*24b0*/  IMAD.U32 R89, RZ, RZ, UR4 ;  /* 0x00000004ff597e24 */ /* 0x020fce000f8e00ff */
.L_x_35:
[----:B------:R-:W2:Y:S02]  /*24c0*/  LDC.64 R6, c[0x0][0x5b0] ;  /* 0x00016c00ff067b82 */ /* 0x000ea40000000a00 */
[----:B--2---:R-:W-:-:S04]  /*24d0*/  ISETP.NE.U32.AND P1, PT, R6, RZ, PT ;  /* 0x000000ff0600720c */ /* 0x004fc80003f25070 */
[----:B------:R-:W-:-:S13]  /*24e0*/  ISETP.NE.AND.EX P1, PT, R7, RZ, PT, P1 ;  /* 0x000000ff0700720c */ /* 0x000fda0003f25310 */
[----:B------:R-:W-:Y:S05]  /*24f0*/  @!P1 BRA `(.L_x_37) ;  /* 0x00000000002c9947 */ /* 0x000fea0003800000 */
[----:B------:R-:W-:Y:S02]  /*2500*/  ULDC.64 UR4, c[0x0][0x5a8] ;  /* 0x00016a0000047ab9 */ /* 0x000fe40000000a00 */
[----:B------:R-:W-:-:S04]  /*2510*/  ISETP.NE.U32.AND P1, PT, RZ, UR4, PT ;  /* 0x00000004ff007c0c */ /* 0x000fc8000bf25070 */
[----:B------:R-:W-:-:S13]  /*2520*/  ISETP.NE.AND.EX P1, PT, RZ, UR5, PT, P1 ;  /* 0x00000005ff007c0c */ /* 0x000fda000bf25310 */
[----:B------:R-:W-:Y:S05]  /*2530*/  @!P1 BRA `(.L_x_38) ;  /* 0x0000000000149947 */ /* 0x000fea0003800000 */
[----:B-1----:R-:W1:Y:S01]  /*2540*/  LDC.64 R4, c[0x0][0x5a8] ;  /* 0x00016a00ff047b82 */ /* 0x002e620000000a00 */
[----:B------:R-:W-:-:S04]  /*2550*/  IMAD R3, R6, UR47, RZ ;  /* 0x0000002f06037c24 */ /* 0x000fc8000f8e02ff */
[----:B-1----:R-:W-:-:S05]  /*2560*/  IMAD.WIDE R4, R3, 0x4, R4 ;  /* 0x0000000403047825 */ /* 0x002fca00078e0204 */
[----:B-----5:R2:W5:Y:S01]  /*2570*/  LDG.E R90, desc[UR54][R4.64] ;  /* 0x00000036045a7981 */ /* 0x020562000c1e1900 */
[----:B------:R-:W-:Y:S05]  /*2580*/  BRA `(.L_x_37) ;  /* 0x0000000000087947 */ /* 0x000fea0003800000 */
.L_x_38:
[----:B------:R-:W-:Y:S02]  /*2590*/  ULDC UR4, c[0x0][0x5a0] ;  /* 0x0001680000047ab9 */ /* 0x000fe40000000800 */
[----:B-----5:R-:W-:-:S07]  /*25a0*/  IMAD.U32 R90, RZ, RZ, UR4 ;  /* 0x00000004ff5a7e24 */ /* 0x020fce000f8e00ff */
.L_x_37:
[----:B------:R-:W-:Y:S01]  /*25b0*/  ULDC.64 UR4, c[0x0][0x588] ;  /* 0x0001620000047ab9 */ /* 0x000fe20000000a00 */
[----:B------:R-:W-:Y:S01]  /*25c0*/  ISETP.NE.U32.AND P1, PT, R103, RZ, PT ;  /* 0x000000ff6700720c */ /* 0x000fe20003f25070 */
[----:B------:R-:W-:Y:S02]  /*25d0*/  UISETP.NE.U32.AND UP0, UPT, UR4, URZ, UPT ;  /* 0x0000003f0400728c */ /* 0x000fe4000bf05070 */
[----:B------:R-:W-:Y:S01]  /*25e0*/  ISETP.NE.U32.AND P3, PT, RZ, UR4, PT ;  /* 0x00000004ff007c0c */ /* 0x000fe2000bf65070 */
[----:B------:R-:W-:Y:S01]  /*25f0*/  IMAD.MOV.U32 R0, RZ, RZ, 0x1 ;  /* 0x00000001ff007424 */ /* 0x000fe200078e00ff */
[----:B------:R-:W-:Y:S01]  /*2600*/  ISETP.NE.AND.EX P4, PT, R105, RZ, PT, P1 ;  /* 0x000000ff6900720c */ /* 0x000fe20003f85310 */
[----:B------:R-:W-:Y:S02]  /*2610*/  UISETP.NE.AND.EX UP0, UPT, UR5, URZ, UPT, UP0 ;  /* 0x0000003f0500728c */ /* 0x000fe4000bf05300 */
[----:B------:R-:W-:-:S04]  /*2620*/  ISETP.NE.AND.EX P3, PT, RZ, UR5, PT, P3 ;  /* 0x00000005ff007c0c */ /* 0x000fc8000bf65330 */
[----:B------:R-:W-:-:S04]  /*2630*/  PLOP3.LUT P2, PT, PT, PT, UP0, 0x80, 0x0 ;  /* 0x000000000000781c */ /* 0x000fc80003f4f008 */
[----:B------:R-:W-:-:S05]  /*2640*/  PLOP3.LUT P2, PT, P2, PT, PT, 0x8, 0x0 ;  /* 0x000000000000781c */ /* 0x000fca000174e170 */
[----:B------:R-:W-:Y:S08]  /*2650*/  @P3 BRA P4, `(.L_x_39) ;  /* 0x0000000000283947 */ /* 0x000ff00002000000 */
[----:B------:R-:W-:Y:S04]  /*2660*/  BSSY B0, `(.L_x_40) ;  /* 0x0000008000007945 */ /* 0x000fe80003800000 */
[----:B------:R-:W-:Y:S05]  /*2670*/  @!P0 BRA `(.L_x_41) ;  /* 0x0000000000148947 */ /* 0x000fea0003800000 */
[----:B------:R-:W-:Y:S02]  /*2680*/  LOP3.LUT P4, RZ, R88, 0xff, RZ, 0xc0, !PT ;  /* 0x000000ff58ff7812 */ /* 0x000fe4000788c0ff */
[----:B------:R-:W-:-:S11]  /*2690*/  PLOP3.LUT P3, PT, P2, PT, PT, 0x80, 0x0 ;  /* 0x000000000000781c */ /* 0x000fd6000176f070 */
[----:B------:R-:W-:Y:S05]  /*26a0*/  @!P4 BRA `(.L_x_42) ;  /* 0x00000000000cc947 */ /* 0x000fea0003800000 */
[----:B-----5:R-:W-:Y:S01]  /*26b0*/  FSETP.EQ.AND P3, PT, R89, RZ, PT ;  /* 0x000000ff5900720b */ /* 0x020fe20003f62000 */
[----:B------:R-:W-:-:S12]  /*26c0*/  BRA `(.L_x_42) ;  /* 0x0000000000047947 */ /* 0x000fd80003800000 */
.L_x_41:
[----:B-----5:R-:W-:-:S13]  /*26d0*/  FSETP.EQ.AND P3, PT, R89, RZ, PT ;  /* 0x000000ff5900720b */ /* 0x020fda0003f62000 */
.L_x_42:
[----:B------:R-:W-:Y:S05]  /*26e0*/  BSYNC B0 ;  /* 0x0000000000007941 */ /* 0x000fea0003800000 */
.L_x_40:
[----:B------:R-:W-:-:S07]  /*26f0*/  SEL R0, RZ, 0x1, P3 ;  /* 0x00000001ff007807 */ /* 0x000fce0001800000 */
.L_x_39:
[----:B------:R-:W-:Y:S04]  /*2700*/  BSSY B0, `(.L_x_43) ;  /* 0x0000007000007945 */ /* 0x000fe80003800000 */
[----:B------:R-:W-:Y:S05]  /*2710*/  @!P0 BRA `(.L_x_44) ;  /* 0x0000000000108947 */ /* 0x000fea0003800000 */
[----:B------:R-:W-:-:S13]  /*2720*/  LOP3.LUT P0, RZ, R88, 0xff, RZ, 0xc0, !PT ;  /* 0x000000ff58ff7812 */ /* 0x000fda000780c0ff */
[----:B------:R-:W-:Y:S05]  /*2730*/  @!P0 BRA `(.L_x_45) ;  /* 0x00000000000c8947 */ /* 0x000fea0003800000 */
[----:B-----5:R-:W-:Y:S01]  /*2740*/  FSETP.EQ.AND P2, PT, R89, RZ, PT ;  /* 0x000000ff5900720b */ /* 0x020fe20003f42000 */
[----:B------:R-:W-:-:S12]  /*2750*/  BRA `(.L_x_45) ;  /* 0x0000000000047947 */ /* 0x000fd80003800000 */
.L_x_44:
[----:B-----5:R-:W-:-:S13]  /*2760*/  FSETP.EQ.AND P2, PT, R89, RZ, PT ;  /* 0x000000ff5900720b */ /* 0x020fda0003f42000 */
.L_x_45:
[----:B------:R-:W-:Y:S05]  /*2770*/  BSYNC B0 ;  /* 0x0000000000007941 */ /* 0x000fea0003800000 */
.L_x_43:
[----:B------:R-:W-:Y:S01]  /*2780*/  PRMT R0, R0, 0x9910, RZ ;  /* 0x0000991000007816 */ /* 0x000fe200000000ff */
[----:B------:R-:W-:Y:S01]  /*2790*/  BSSY B0, `(.L_x_46) ;  /* 0x000001c000007945 */ /* 0x000fe20003800000 */
[----:B------:R-:W-:Y:S01]  /*27a0*/  LOP3.LUT R93, R93, 0x1, RZ, 0x3c, !PT ;  /* 0x000000015d5d7812 */ /* 0x000fe200078e3cff */
[----:B------:R-:W-:Y:S01]  /*27b0*/  IMAD.MOV.U32 R15, RZ, RZ, RZ ;  /* 0x000000ffff0f7224 */ /* 0x000fe200078e00ff */
[----:B------:R-:W-:Y:S02]  /*27c0*/  ISETP.NE.AND P0, PT, R0, RZ, PT ;  /* 0x000000ff0000720c */ /* 0x000fe40003f05270 */
[----:B------:R-:W-:Y:S02]  /*27d0*/  CS2R R6, SRZ ;  /* 0x0000000000067805 */ /* 0x000fe4000001ff00 */
[----:B-12---:R-:W-:Y:S02]  /*27e0*/  CS2R R4, SRZ ;  /* 0x0000000000047805 */ /* 0x006fe4000001ff00 */
[----:B------:R-:W-:-:S02]  /*27f0*/  CS2R R10, SRZ ;  /* 0x00000000000a7805 */ /* 0x000fc4000001ff00 */
[----:B------:R-:W-:-:S05]  /*2800*/  CS2R R8, SRZ ;  /* 0x0000000000087805 */ /* 0x000fca000001ff00 */
[----:B------:R-:W-:Y:S05]  /*2810*/  @!P0 BRA `(.L_x_47) ;  /* 0x00000000004c8947 */ /* 0x000fea0003800000 */
[----:B------:R-:W-:-:S13]  /*2820*/  ISETP.NE.AND P3, PT, R99, 0x3, PT ;  /* 0x000000036300780c */ /* 0x000fda0003f65270 */
[----:B------:R-:W-:Y:S05]  /*2830*/  @!P3 BRA `(.L_x_48) ;  /* 0x000000000004b947 */ /* 0x000fea0003800000 */
[----:B------:R-:W-:Y:S01]  /*2840*/  BPT.TRAP 0x1 ;  /* 0x000000040000795c */ /* 0x000fe20000300000 */
.L_x_48:
[----:B------:R-:W-:Y:S01]  /*2850*/  SHF.L.U32 R3, R93, 0x1f, RZ ;  /* 0x0000001f5d037819 */ /* 0x000fe200000006ff */
[----:B------:R-:W-:Y:S01]  /*2860*/  BSSY B1, `(.L_x_49) ;  /* 0x0000005000017945 */ /* 0x000fe20003800000 */
[----:B------:R-:W-:Y:S01]  /*2870*/  @!P2 LEA R0, R91, UR50, 0x1 ;  /* 0x000000325b00ac11 */ /* 0x000fe2000f8e08ff */
[----:B------:R-:W-:Y:S01]  /*2880*/  IMAD.MOV.U32 R11, RZ, RZ, RZ ;  /* 0x000000ffff0b7224 */ /* 0x000fe200078e00ff */
[----:B------:R-:W1:Y:S02]  /*2890*/  SYNCS.PHASECHK.TRANS64.TRYWAIT P3, [UR50+0x60], R3 ;  /* 0x00006003ff0075a7 */ /* 0x000e640008060172 */
[----:B-1----:R-:W-:Y:S05]  /*28a0*/  @!P3 BRA `(.L_x_50) ;  /* 0x0000004c00a0b947 */ /* 0x002fea0003800000 */
.L_x_168:
[----:B------:R-:W-:Y:S05]  /*28b0*/  BSYNC B1 ;  /* 0x0000000000017941 */ /* 0x000fea0003800000 */
.L_x_49:
[----:B------:R-:W-:Y:S01]  /*28c0*/  IMAD.MOV.U32 R10, RZ, RZ, RZ ;  /* 0x000000ffff0a7224 */ /* 0x000fe200078e00ff */
[----:B------:R-:W-:Y:S01]  /*28d0*/  CS2R R8, SRZ ;  /* 0x0000000000087805 */ /* 0x000fe2000001ff00 */
[----:B------:R-:W-:Y:S01]  /*28e0*/  IMAD.MOV.U32 R6, RZ, RZ, RZ ;  /* 0x000000ffff067224 */ /* 0x000fe200078e00ff */
[----:B-1----:R-:W-:Y:S01]  /*28f0*/  CS2R R4, SRZ ;  /* 0x0000000000047805 */ /* 0x002fe2000001ff00 */
[----:B------:R-:W-:Y:S01]  /*2900*/  @!P2 IMAD R3, R95, 0x2, R0 ;  /* 0x000000025f03a824 */ /* 0x000fe200078e0200 */
[----:B------:R-:W-:Y:S05]  /*2910*/  @!P2 WARPSYNC.ALL ;  /* 0x000000000000a948 */ /* 0x000fea0003800000 */
[----:B------:R1:W2:Y:S01]  /*2920*/  @!P2 LDSM.16.M88.4 R8, [R0+0x200] ;  /* 0x000200000008a83b */ /* 0x0002a20000000200 */
[----:B------:R-:W-:-:S03]  /*2930*/  IMAD.MOV.U32 R15, RZ, RZ, 0x1 ;  /* 0x00000001ff0f7424 */ /* 0x000fc600078e00ff */
[----:B------:R1:W3:Y:S04]  /*2940*/  @!P2 LDSM.16.M88.4 R4, [R3+0x200] ;  /* 0x000200000304a83b */ /* 0x0002e80000000200 */
.L_x_47:
[----:B------:R-:W-:Y:S05]  /*2950*/  BSYNC B0 ;  /* 0x0000000000007941 */ /* 0x000fea0003800000 */
.L_x_46:
[----:B-12---:R-:W-:Y:S01]  /*2960*/  IMAD.U32 R0, R8, 0x10000, RZ ;  /* 0x0001000008007824 */ /* 0x006fe200078e00ff */
[C---:B------:R-:W-:Y:S01]  /*2970*/  LOP3.LUT R20, R9.reuse, 0xffff0000, RZ, 0xc0, !PT ;  /* 0xffff000009147812 */ /* 0x040fe200078ec0ff */
[----:B------:R-:W-:Y:S01]  /*2980*/  IMAD.U32 R12, R9, 0x10000, RZ ;  /* 0x00010000090c7824 */ /* 0x000fe200078e00ff */
[----:B------:R-:W-:Y:S01]  /*2990*/  SHF.L.U32 R14, R10, 0x10, RZ ;  /* 0x000000100a0e7819 */ /* 0x000fe200000006ff */
[C---:B------:R-:W-:Y:S01]  /*29a0*/  IMAD.U32 R98, R11.reuse, 0x10000, RZ ;  /* 0x000100000b627824 */ /* 0x040fe200078e00ff */
[----:B------:R-:W-:Y:S01]  /*29b0*/  LOP3.LUT R100, R11, 0xffff0000, RZ, 0xc0, !PT ;  /* 0xffff00000b647812 */ /* 0x000fe200078ec0ff */
[C---:B-----5:R-:W-:Y:S01]  /*29c0*/  FMUL R3, R89.reuse, R0 ;  /* 0x0000000059037220 */ /* 0x060fe20000400000 */
[----:B------:R-:W-:Y:S01]  /*29d0*/  LOP3.LUT R8, R8, 0xffff0000, RZ, 0xc0, !PT ;  /* 0xffff000008087812 */ /* 0x000fe200078ec0ff */
[C---:B------:R-:W-:Y:S01]  /*29e0*/  FMUL R13, R89.reuse, R12 ;  /* 0x0000000c590d7220 */ /* 0x040fe20000400000 */
[----:B------:R-:W-:Y:S01]  /*29f0*/  LOP3.LUT R10, R10, 0xffff0000, RZ, 0xc0, !PT ;  /* 0xffff00000a0a7812 */ /* 0x000fe200078ec0ff */
[C---:B------:R-:W-:Y:S01]  /*2a00*/  FMUL R20, R89.reuse, R20 ;  /* 0x0000001459147220 */ /* 0x040fe20000400000 */
[C---:B------:R-:W-:Y:S01]  /*2a10*/  FMUL R23, R89.reuse, R98 ;  /* 0x0000006259177220 */ /* 0x040fe20000400000 */
[C---:B------:R-:W-:Y:S01]  /*2a20*/  FMUL R100, R89.reuse, R100 ;  /* 0x0000006459647220 */ /* 0x040fe20000400000 */
[C---:B------:R-:W-:Y:S01]  /*2a30*/  FMUL R0, R89.reuse, R8 ;  /* 0x0000000859007220 */ /* 0x040fe20000400000 */
[C---:B------:R-:W-:Y:S01]  /*2a40*/  FMUL R21, R89.reuse, R14 ;  /* 0x0000000e59157220 */ /* 0x040fe20000400000 */
[----:B------:R-:W-:Y:S01]  /*2a50*/  FMUL R22, R89, R10 ;  /* 0x0000000a59167220 */ /* 0x000fe20000400000 */
[C---:B---3--:R-:W-:Y:S01]  /*2a60*/  IMAD.U32 R106, R5.reuse, 0x10000, RZ ;  /* 0x00010000056a7824 */ /* 0x048fe200078e00ff */
[----:B------:R-:W-:Y:S01]  /*2a70*/  LOP3.LUT R108, R5, 0xffff0000, RZ, 0xc0, !PT ;  /* 0xffff0000056c7812 */ /* 0x000fe200078ec0ff */
[C---:B------:R-:W-:Y:S01]  /*2a80*/  IMAD.U32 R110, R6.reuse, 0x10000, RZ ;  /* 0x00010000066e7824 */ /* 0x040fe200078e00ff */
[----:B------:R-:W-:Y:S01]  /*2a90*/  LOP3.LUT R112, R6, 0xffff0000, RZ, 0xc0, !PT ;  /* 0xffff000006707812 */ /* 0x000fe200078ec0ff */
[C---:B------:R-:W-:Y:S01]  /*2aa0*/  IMAD.U32 R102, R4.reuse, 0x10000, RZ ;  /* 0x0001000004667824 */ /* 0x040fe200078e00ff */
[----:B------:R-:W-:Y:S01]  /*2ab0*/  LOP3.LUT R104, R4, 0xffff0000, RZ, 0xc0, !PT ;  /* 0xffff000004687812 */ /* 0x000fe200078ec0ff */
[C---:B------:R-:W-:Y:S01]  /*2ac0*/  FFMA R5, R90.reuse, R26, R13 ;  /* 0x0000001a5a057223 */ /* 0x040fe2000000000d */
[C---:B------:R-:W-:Y:S01]  /*2ad0*/  FFMA R6, R90.reuse, R27, R20 ;  /* 0x0000001b5a067223 */ /* 0x040fe20000000014 */
[C---:B------:R-:W-:Y:S01]  /*2ae0*/  FFMA R30, R90.reuse, R30, R23 ;  /* 0x0000001e5a1e7223 */ /* 0x040fe20000000017 */
[C---:B------:R-:W-:Y:S01]  /*2af0*/  FFMA R31, R90.reuse, R31, R100 ;  /* 0x0000001f5a1f7223 */ /* 0x040fe20000000064 */
[C---:B------:R-:W-:Y:S01]  /*2b00*/  FFMA R4, R90.reuse, R24, R3 ;  /* 0x000000185a047223 */ /* 0x040fe20000000003 */
[C---:B------:R-:W-:Y:S01]  /*2b10*/  FFMA R25, R90.reuse, R25, R0 ;  /* 0x000000195a197223 */ /* 0x040fe20000000000 */
[C---:B------:R-:W-:Y:S01]  /*2b20*/  FFMA R28, R90.reuse, R28, R21 ;  /* 0x0000001c5a1c7223 */ /* 0x040fe20000000015 */
[----:B------:R-:W-:Y:S01]  /*2b30*/  FFMA R29, R90, R29, R22 ;  /* 0x0000001d5a1d7223 */ /* 0x000fe20000000016 */
[C---:B------:R-:W-:Y:S01]  /*2b40*/  LOP3.LUT R8, R7.reuse, 0xffff0000, RZ, 0xc0, !PT ;  /* 0xffff000007087812 */ /* 0x040fe200078ec0ff */
[----:B------:R-:W-:Y:S01]  /*2b50*/  IMAD.U32 R114, R7, 0x10000, RZ ;  /* 0x0001000007727824 */ /* 0x000fe200078e00ff */
[----:B------:R-:W-:Y:S01]  /*2b60*/  F2FP.BF16.F32.PACK_AB R5, R6, R5 ;  /* 0x000000050605723e */ /* 0x000fe200000010ff */
[----:B------:R-:W-:Y:S01]  /*2b70*/  FMUL R27, R89, R106 ;  /* 0x0000006a591b7220 */ /* 0x000fe20000400000 */
[----:B------:R-:W-:Y:S01]  /*2b80*/  F2FP.BF16.F32.PACK_AB R7, R31, R30 ;  /* 0x0000001e1f07723e */ /* 0x000fe200000010ff */
[----:B------:R-:W-:Y:S01]  /*2b90*/  FMUL R108, R89, R108 ;  /* 0x0000006c596c7220 */ /* 0x000fe20000400000 */
[----:B------:R-:W-:Y:S01]  /*2ba0*/  F2FP.BF16.F32.PACK_AB R4, R25, R4 ;  /* 0x000000041904723e */ /* 0x000fe200000010ff */
[----:B------:R-:W-:Y:S01]  /*2bb0*/  FMUL R31, R89, R114 ;  /* 0x00000072591f7220 */ /* 0x000fe20000400000 */
[----:B------:R-:W-:Y:S01]  /*2bc0*/  F2FP.BF16.F32.PACK_AB R6, R29, R28 ;  /* 0x0000001c1d06723e */ /* 0x000fe200000010ff */
[C---:B------:R-:W-:Y:S01]  /*2bd0*/  FMUL R24, R89.reuse, R8 ;  /* 0x0000000859187220 */ /* 0x040fe20000400000 */
[C---:B------:R-:W-:Y:S01]  /*2be0*/  FMUL R25, R89.reuse, R102 ;  /* 0x0000006659197220 */ /* 0x040fe20000400000 */
[C---:B------:R-:W-:Y:S01]  /*2bf0*/  FMUL R104, R89.reuse, R104 ;  /* 0x0000006859687220 */ /* 0x040fe20000400000 */
[C---:B------:R-:W-:Y:S01]  /*2c00*/  FMUL R29, R89.reuse, R110 ;  /* 0x0000006e591d7220 */ /* 0x040fe20000400000 */
[----:B------:R-:W-:Y:S01]  /*2c10*/  FMUL R112, R89, R112 ;  /* 0x0000007059707220 */ /* 0x000fe20000400000 */
        /* <DEDUP_REMOVED lines=8> */
[----:B------:R-:W-:Y:S01]  /*2ca0*/  LEA R12, R91, UR50, 0x1 ;  /* 0x000000325b0c7c11 */ /* 0x000fe2000f8e08ff */
[----:B------:R-:W-:Y:S05]  /*2cb0*/  WARPSYNC.ALL ;  /* 0x0000000000007948 */ /* 0x000fea0003800000 */
[----:B------:R-:W-:Y:S01]  /*2cc0*/  F2FP.BF16.F32.PACK_AB R9, R10, R9 ;  /* 0x000000090a09723e */ /* 0x000fe200000010ff */
[----:B------:R1:W-:Y:S01]  /*2cd0*/  STSM.16.M88.4 [R12+0x200], R4 ;  /* 0x000200040c007844 */ /* 0x0003e20000000200 */
[----:B------:R-:W-:Y:S01]  /*2ce0*/  F2FP.BF16.F32.PACK_AB R11, R14, R11 ;  /* 0x0000000b0e0b723e */ /* 0x000fe200000010ff */
[----:B------:R-:W-:Y:S01]  /*2cf0*/  IMAD R14, R95, 0x2, R12 ;  /* 0x000000025f0e7824 */ /* 0x000fe200078e020c */
[----:B------:R-:W-:Y:S01]  /*2d00*/  F2FP.BF16.F32.PACK_AB R8, R33, R8 ;  /* 0x000000082108723e */ /* 0x000fe200000010ff */
[----:B------:R-:W-:Y:S01]  /*2d10*/  BSSY B0, `(.L_x_51) ;  /* 0x0000012000007945 */ /* 0x000fe20003800000 */
[----:B------:R-:W-:-:S02]  /*2d20*/  F2FP.BF16.F32.PACK_AB R10, R37, R36 ;  /* 0x00000024250a723e */ /* 0x000fc400000010ff */
[----:B------:R-:W-:-:S03]  /*2d30*/  ISETP.GT.U32.AND P3, PT, R94, 0x3e, PT ;  /* 0x0000003e5e00780c */ /* 0x000fc60003f64070 */
[----:B------:R1:W-:Y:S01]  /*2d40*/  STSM.16.M88.4 [R14+0x200], R8 ;  /* 0x000200080e007844 */ /* 0x0003e20000000200 */
[----:B------:R-:W-:Y:S01]  /*2d50*/  @!PT LDS RZ, [RZ] ;  /* 0x00000000fffff984 */ /* 0x000fe20000000800 */
[----:B------:R-:W-:Y:S01]  /*2d60*/  @!PT LDS RZ, [RZ] ;  /* 0x00000000fffff984 */ /* 0x000fe20000000800 */
[----:B------:R-:W-:Y:S01]  /*2d70*/  @!PT LDS RZ, [RZ] ;  /* 0x00000000fffff984 */ /* 0x000fe20000000800 */
[----:B------:R-:W-:Y:S01]  /*2d80*/  @!PT LDS RZ, [RZ] ;  /* 0x00000000fffff984 */ /* 0x000fe20000000800 */
[----:B------:R2:W-:Y:S06]  /*2d90*/  MEMBAR.ALL.CTA ;  /* 0x0000000000007992 */ /* 0x0005ec0000008000 */
[----:B--2---:R-:W2:Y:S02]  /*2da0*/  FENCE.VIEW.ASYNC.S ;  /* 0x00000000000073c6 */ /* 0x004ea40000000000 */
[----:B--2---:R-:W-:Y:S06]  /*2db0*/  BAR.SYNC.DEFER_BLOCKING 0x1, 0x100 ;  /* 0x0044000000007b1d */ /* 0x004fec0000010000 */
[----:B------:R-:W-:Y:S05]  /*2dc0*/  @P3 BRA `(.L_x_52) ;  /* 0x0000000000183947 */ /* 0x000fea0003800000 */
[----:B------:R-:W-:Y:S02]  /*2dd0*/  UIADD3 UR4, UP0, UR56, 0x4f0, URZ ;  /* 0x000004f038047890 */ /* 0x000fe4000ff1e03f */
[----:B------:R-:W-:Y:S02]  /*2de0*/  UIADD3 UR44, UR50, 0x200, URZ ;  /* 0x00000200322c7890 */ /* 0x000fe4000fffe03f */
[----:B------:R-:W-:-:S09]  /*2df0*/  UIADD3.X UR5, URZ, UR57, URZ, UP0, !UPT ;  /* 0x000000393f057290 */ /* 0x000fd200087fe43f */
[----:B------:R2:W-:Y:S01]  /*2e00*/  UTMASTG.3D [UR44], [UR4] ;  /* 0x0000002c040073b5 */ /* 0x0005e20008010000 */
[----:B------:R0:W-:Y:S01]  /*2e10*/  UTMACMDFLUSH ;  /* 0x00000000000079b7 */ /* 0x0001e20000000000 */
[----:B--2---:R-:W-:-:S04]  /*2e20*/  DEPBAR.LE SB0, 0x1 ;  /* 0x000080400000791a */ /* 0x004fc80000000000 */
.L_x_52:
[----:B------:R-:W-:Y:S05]  /*2e30*/  BSYNC B0 ;  /* 0x0000000000007941 */ /* 0x000fea0003800000 */
.L_x_51:
[----:B------:R-:W-:Y:S01]  /*2e40*/  BAR.SYNC.DEFER_BLOCKING 0x1, 0x100 ;  /* 0x0044000000007b1d */ /* 0x000fe20000010000 */
[----:B------:R-:W-:Y:S01]  /*2e50*/  ISETP.NE.AND P4, PT, RZ, UR40, PT ;  /* 0x00000028ff007c0c */ /* 0x000fe2000bf85270 */
[----:B-1----:R-:W-:-:S12]  /*2e60*/  VIADD R8, R12, 0x200 ;  /* 0x000002000c087836 */ /* 0x002fd80000000000 */
[----:B------:R-:W-:Y:S05]  /*2e70*/  @!P4 BRA `(.L_x_53) ;  /* 0x000000000034c947 */ /* 0x000fea0003800000 */
[----:B------:R-:W-:Y:S04]  /*2e80*/  BSSY B0, `(.L_x_54) ;  /* 0x0000009000007945 */ /* 0x000fe80003800000 */
[----:B------:R-:W-:Y:S05]  /*2e90*/  @!P0 BRA `(.L_x_55) ;  /* 0x00000000001c8947 */ /* 0x000fea0003800000 */
[----:B------:R-:W-:-:S13]  /*2ea0*/  ISETP.NE.AND P4, PT, R99, 0x3, PT ;  /* 0x000000036300780c */ /* 0x000fda0003f85270 */
[----:B------:R-:W-:Y:S05]  /*2eb0*/  @!P4 BRA `(.L_x_56) ;  /* 0x000000000004c947 */ /* 0x000fea0003800000 */
[----:B------:R-:W-:Y:S01]  /*2ec0*/  BPT.TRAP 0x1 ;  /* 0x000000040000795c */ /* 0x000fe20000300000 */
.L_x_56:
[----:B------:R-:W-:-:S04]  /*2ed0*/  ULEA UR4, UR39, UR50, 0x3 ;  /* 0x0000003227047291 */ /* 0x000fc8000f8e183f */
[----:B------:R-:W-:-:S04]  /*2ee0*/  UIADD3 UR4, UR4, 0x80, URZ ;  /* 0x0000008004047890 */ /* 0x000fc8000fffe03f */
[----:B------:R-:W-:-:S09]  /*2ef0*/  UPRMT UR4, UR49, 0x654, UR4 ;  /* 0x0000065431047896 */ /* 0x000fd20008000004 */
[----:B------:R-:W-:Y:S03]  /*2f00*/  SYNCS.ARRIVE.TRANS64.RED.A1T0 RZ, [UR4], RZ ;  /* 0x000000ffffff79a7 */ /* 0x000fe60008100404 */
.L_x_55:
[----:B------:R-:W-:Y:S05]  /*2f10*/  BSYNC B0 ;  /* 0x0000000000007941 */ /* 0x000fea0003800000 */
.L_x_54:
[----:B------:R-:W-:-:S04]  /*2f20*/  UIADD3 UR39, UR39, 0x1, URZ ;  /* 0x0000000127277890 */ /* 0x000fc8000fffe03f */
[----:B------:R-:W-:-:S04]  /*2f30*/  UISETP.NE.AND UP0, UPT, UR39, 0x4, UPT ;  /* 0x000000042700788c */ /* 0x000fc8000bf05270 */
[----:B------:R-:W-:-:S12]  /*2f40*/  USEL UR39, UR39, URZ, UP0 ;  /* 0x0000003f27277287 */ /* 0x000fd80008000000 */
.L_x_53:
[----:B------:R-:W-:Y:S04]  /*2f50*/  BSSY B0, `(.L_x_57) ;  /* 0x0000032000007945 */ /* 0x000fe80003800000 */
[----:B------:R-:W-:Y:S05]  /*2f60*/  @!P0 BRA `(.L_x_58) ;  /* 0x0000000000c08947 */ /* 0x000fea0003800000 */
[----:B------:R-:W-:-:S13]  /*2f70*/  ISETP.NE.AND P4, PT, R99, 0x3, PT ;  /* 0x000000036300780c */ /* 0x000fda0003f85270 */
[----:B------:R-:W-:Y:S05]  /*2f80*/  @!P4 BRA `(.L_x_59) ;  /* 0x000000000004c947 */ /* 0x000fea0003800000 */
[----:B------:R-:W-:Y:S01]  /*2f90*/  BPT.TRAP 0x1 ;  /* 0x000000040000795c */ /* 0x000fe20000300000 */
.L_x_59:
[----:B------:R-:W-:Y:S01]  /*2fa0*/  LEA R4, R15, UR50, 0x3 ;  /* 0x000000320f047c11 */ /* 0x000fe2000f8e18ff */
[----:B------:R-:W-:Y:S01]  /*2fb0*/  BSSY B1, `(.L_x_60) ;  /* 0x0000004000017945 */ /* 0x000fe20003800000 */
[----:B------:R-:W-:-:S04]  /*2fc0*/  SHF.L.U32 R5, R93, 0x1f, RZ ;  /* 0x0000001f5d057819 */ /* 0x000fc800000006ff */
[----:B------:R-:W1:Y:S02]  /*2fd0*/  SYNCS.PHASECHK.TRANS64.TRYWAIT P4, [R4+URZ+0x60], R5 ;  /* 0x00006005040075a7 */ /* 0x000e64000808017f */
[----:B-1----:R-:W-:Y:S05]  /*2fe0*/  @!P4 BRA `(.L_x_61) ;  /* 0x0000004400e8c947 */ /* 0x002fea0003800000 */
.L_x_169:
[----:B------:R-:W-:Y:S05]  /*2ff0*/  BSYNC B1 ;  /* 0x0000000000017941 */ /* 0x000fea0003800000 */
.L_x_60:
[----:B------:R-:W-:Y:S05]  /*3000*/  @P2 BRA `(.L_x_62) ;  /* 0x0000000000942947 */ /* 0x000fea0003800000 */
[----:B------:R-:W-:Y:S01]  /*3010*/  IMAD R0, R15, 0x2000, R8 ;  /* 0x000020000f007824 */ /* 0x000fe200078e0208 */
[----:B------:R-:W-:Y:S05]  /*3020*/  WARPSYNC.ALL ;  /* 0x0000000000007948 */ /* 0x000fea0003800000 */
[----:B------:R-:W-:Y:S01]  /*3030*/  IMAD R3, R95, 0x2, R0 ;  /* 0x000000025f037824 */ /* 0x000fe200078e0200 */
[----:B-1----:R-:W1:Y:S04]  /*3040*/  LDSM.16.M88.4 R4, [R0] ;  /* 0x000000000004783b */ /* 0x002e680000000200 */
[----:B------:R-:W2:Y:S01]  /*3050*/  LDSM.16.M88.4 R28, [R3] ;  /* 0x00000000031c783b */ /* 0x000ea20000000200 */
[C---:B-1----:R-:W-:Y:S01]  /*3060*/  IMAD.U32 R10, R4.reuse, 0x10000, RZ ;  /* 0x00010000040a7824 */ /* 0x042fe200078e00ff */
[C---:B------:R-:W-:Y:S01]  /*3070*/  LOP3.LUT R22, R5.reuse, 0xffff0000, RZ, 0xc0, !PT ;  /* 0xffff000005167812 */ /* 0x040fe200078ec0ff */
[----:B------:R-:W-:Y:S01]  /*3080*/  IMAD.U32 R20, R5, 0x10000, RZ ;  /* 0x0001000005147824 */ /* 0x000fe200078e00ff */
[----:B------:R-:W-:Y:S01]  /*3090*/  LOP3.LUT R4, R4, 0xffff0000, RZ, 0xc0, !PT ;  /* 0xffff000004047812 */ /* 0x000fe200078ec0ff */
[C---:B------:R-:W-:Y:S01]  /*30a0*/  IMAD.U32 R24, R6.reuse, 0x10000, RZ ;  /* 0x0001000006187824 */ /* 0x040fe200078e00ff */
[----:B------:R-:W-:Y:S01]  /*30b0*/  LOP3.LUT R6, R6, 0xffff0000, RZ, 0xc0, !PT ;  /* 0xffff000006067812 */ /* 0x000fe200078ec0ff */
[----:B--2---:R-:W-:Y:S01]  /*30c0*/  IMAD.U32 R32, R28, 0x10000, RZ ;  /* 0x000100001c207824 */ /* 0x004fe200078e00ff */
[C---:B------:R-:W-:Y:S01]  /*30d0*/  LOP3.LUT R100, R7.reuse, 0xffff0000, RZ, 0xc0, !PT ;  /* 0xffff000007647812 */ /* 0x040fe200078ec0ff */
[----:B------:R-:W-:Y:S01]  /*30e0*/  IMAD.U32 R36, R30, 0x10000, RZ ;  /* 0x000100001e247824 */ /* 0x000fe200078e00ff */
[----:B------:R-:W-:Y:S01]  /*30f0*/  LOP3.LUT R28, R28, 0xffff0000, RZ, 0xc0, !PT ;  /* 0xffff00001c1c7812 */ /* 0x000fe200078ec0ff */
[----:B------:R-:W-:Y:S01]  /*3100*/  IMAD.U32 R26, R7, 0x10000, RZ ;  /* 0x00010000071a7824 */ /* 0x000fe200078e00ff */
[C---:B------:R-:W-:Y:S01]  /*3110*/  LOP3.LUT R108, R29.reuse, 0xffff0000, RZ, 0xc0, !PT ;  /* 0xffff00001d6c7812 */ /* 0x040fe200078ec0ff */
[----:B------:R-:W-:Y:S01]  /*3120*/  IMAD.U32 R34, R29, 0x10000, RZ ;  /* 0x000100001d227824 */ /* 0x000fe200078e00ff */
[----:B------:R-:W-:Y:S01]  /*3130*/  LOP3.LUT R30, R30, 0xffff0000, RZ, 0xc0, !PT ;  /* 0xffff00001e1e7812 */ /* 0x000fe200078ec0ff */
[C---:B------:R-:W-:Y:S01]  /*3140*/  IMAD.U32 R38, R31.reuse, 0x10000, RZ ;  /* 0x000100001f267824 */ /* 0x040fe200078e00ff */
[----:B------:R-:W-:Y:S01]  /*3150*/  LOP3.LUT R98, R31, 0xffff0000, RZ, 0xc0, !PT ;  /* 0xffff00001f627812 */ /* 0x000fe200078ec0ff */
[C---:B------:R-:W-:Y:S01]  /*3160*/  FMUL R13, R89.reuse, R20 ;  /* 0x00000014590d7220 */ /* 0x040fe20000400000 */
        /* <DEDUP_REMOVED lines=14> */
[----:B------:R-:W-:-:S07]  /*3250*/  FMUL R24, R89, R98 ;  /* 0x0000006259187220 */ /* 0x000fce0000400000 */
.L_x_62:
[----:B------:R-:W-:-:S07]  /*3260*/  VIADD R15, R15, 0x1 ;  /* 0x000000010f0f7836 */ /* 0x000fce0000000000 */
.L_x_58:
[----:B------:R-:W-:Y:S05]  /*3270*/  BSYNC B0 ;  /* 0x0000000000007941 */ /* 0x000fea0003800000 */
.L_x_57:
[C---:B-1----:R-:W-:Y:S01]  /*3280*/  FFMA R5, R90.reuse, R42, R13 ;  /* 0x0000002a5a057223 */ /* 0x042fe2000000000d */
[C---:B------:R-:W-:Y:S01]  /*3290*/  FFMA R6, R90.reuse, R43, R20 ;  /* 0x0000002b5a067223 */ /* 0x040fe20000000014 */
        /* <DEDUP_REMOVED lines=14> */
[----:B------:R-:W-:Y:S01]  /*3380*/  F2FP.BF16.F32.PACK_AB R5, R6, R5 ;  /* 0x000000050605723e */ /* 0x000fe200000010ff */
[----:B------:R-:W-:Y:S05]  /*3390*/  WARPSYNC.ALL ;  /* 0x0000000000007948 */ /* 0x000fea0003800000 */
[----:B------:R-:W-:Y:S01]  /*33a0*/  F2FP.BF16.F32.PACK_AB R48, R49, R48 ;  /* 0x000000303130723e */ /* 0x000fe200000010ff */
[----:B------:R-:W-:Y:S01]  /*33b0*/  BSSY B0, `(.L_x_63) ;  /* 0x000001a000007945 */ /* 0x000fe20003800000 */
[----:B------:R-:W-:-:S02]  /*33c0*/  F2FP.BF16.F32.PACK_AB R4, R41, R4 ;  /* 0x000000042904723e */ /* 0x000fc400000010ff */
[----:B------:R-:W-:Y:S02]  /*33d0*/  F2FP.BF16.F32.PACK_AB R6, R45, R44 ;  /* 0x0000002c2d06723e */ /* 0x000fe400000010ff */
[----:B------:R-:W-:Y:S02]  /*33e0*/  F2FP.BF16.F32.PACK_AB R7, R10, R7 ;  /* 0x000000070a07723e */ /* 0x000fe400000010ff */
[----:B------:R-:W-:Y:S02]  /*33f0*/  F2FP.BF16.F32.PACK_AB R49, R51, R50 ;  /* 0x000000323331723e */ /* 0x000fe400000010ff */
[----:B------:R-:W-:Y:S01]  /*3400*/  F2FP.BF16.F32.PACK_AB R50, R53, R52 ;  /* 0x000000343532723e */ /* 0x000fe200000010ff */
[----:B------:R1:W-:Y:S01]  /*3410*/  STSM.16.M88.4 [R12+0x2200], R4 ;  /* 0x002200040c007844 */ /* 0x0003e20000000200 */
[----:B------:R-:W-:-:S05]  /*3420*/  F2FP.BF16.F32.PACK_AB R51, R55, R54 ;  /* 0x000000363733723e */ /* 0x000fca00000010ff */
        /* <DEDUP_REMOVED lines=11> */
[----:B------:R-:W-:Y:S02]  /*34e0*/  UIADD3 UR4, UR50, 0x2200, URZ ;  /* 0x0000220032047890 */ /* 0x000fe4000fffe03f */
[----:B------:R-:W-:Y:S01]  /*34f0*/  UIADD3.X UR9, URZ, UR57, URZ, UP0, !UPT ;  /* 0x000000393f097290 */ /* 0x000fe200087fe43f */
[----:B------:R-:W-:Y:S01]  /*3500*/  UMOV UR6, UR46 ;  /* 0x0000002e00067c82 */ /* 0x000fe20008000000 */
[----:B------:R-:W-:-:S07]  /*3510*/  UMOV UR7, UR47 ;  /* 0x0000002f00077c82 */ /* 0x000fce0008000000 */
[----:B------:R2:W-:Y:S01]  /*3520*/  UTMASTG.3D [UR4], [UR8] ;  /* 0x00000004080073b5 */ /* 0x0005e20008010000 */
[----:B------:R0:W-:Y:S01]  /*3530*/  UTMACMDFLUSH ;  /* 0x00000000000079b7 */ /* 0x0001e20000000000 */
[----:B--2---:R-:W-:-:S04]  /*3540*/  DEPBAR.LE SB0, 0x1 ;  /* 0x000080400000791a */ /* 0x004fc80000000000 */
.L_x_64:
[----:B------:R-:W-:Y:S05]  /*3550*/  BSYNC B0 ;  /* 0x0000000000007941 */ /* 0x000fea0003800000 */
.L_x_63:
[----:B------:R-:W-:Y:S06]  /*3560*/  BAR.SYNC.DEFER_BLOCKING 0x1, 0x100 ;  /* 0x0044000000007b1d */ /* 0x000fec0000010000 */
[----:B------:R-:W-:Y:S04]  /*3570*/  BSSY B0, `(.L_x_65) ;  /* 0x0000009000007945 */ /* 0x000fe80003800000 */
[----:B------:R-:W-:Y:S05]  /*3580*/  @!P0 BRA `(.L_x_66) ;  /* 0x00000000001c8947 */ /* 0x000fea0003800000 */
[----:B------:R-:W-:-:S13]  /*3590*/  ISETP.NE.AND P4, PT, R99, 0x3, PT ;  /* 0x000000036300780c */ /* 0x000fda0003f85270 */
[----:B------:R-:W-:Y:S05]  /*35a0*/  @!P4 BRA `(.L_x_67) ;  /* 0x000000000004c947 */ /* 0x000fea0003800000 */
[----:B------:R-:W-:Y:S01]  /*35b0*/  BPT.TRAP 0x1 ;  /* 0x000000040000795c */ /* 0x000fe20000300000 */
.L_x_67:
[----:B------:R-:W-:-:S04]  /*35c0*/  ULEA UR4, UR39, UR50, 0x3 ;  /* 0x0000003227047291 */ /* 0x000fc8000f8e183f */
[----:B------:R-:W-:-:S04]  /*35d0*/  UIADD3 UR4, UR4, 0x80, URZ ;  /* 0x0000008004047890 */ /* 0x000fc8000fffe03f */
[----:B------:R-:W-:-:S09]  /*35e0*/  UPRMT UR4, UR49, 0x654, UR4 ;  /* 0x0000065431047896 */ /* 0x000fd20008000004 */
[----:B------:R-:W-:Y:S03]  /*35f0*/  SYNCS.ARRIVE.TRANS64.RED.A1T0 RZ, [UR4], RZ ;  /* 0x000000ffffff79a7 */ /* 0x000fe60008100404 */
.L_x_66:
[----:B------:R-:W-:Y:S05]  /*3600*/  BSYNC B0 ;  /* 0x0000000000007941 */ /* 0x000fea0003800000 */
.L_x_65:
[----:B------:R-:W-:Y:S01]  /*3610*/  UIADD3 UR39, UR39, 0x1, URZ ;  /* 0x0000000127277890 */ /* 0x000fe2000fffe03f */
[----:B------:R-:W-:Y:S01]  /*3620*/  BSSY B0, `(.L_x_68) ;  /* 0x0000039000007945 */ /* 0x000fe20003800000 */
[----:B------:R-:W-:Y:S02]  /*3630*/  IMAD.MOV.U32 R9, RZ, RZ, R93 ;  /* 0x000000ffff097224 */ /* 0x000fe400078e005d */
[----:B------:R-:W-:-:S04]  /*3640*/  UISETP.NE.AND UP0, UPT, UR39, 0x4, UPT ;  /* 0x000000042700788c */ /* 0x000fc8000bf05270 */
[----:B------:R-:W-:Y:S01]  /*3650*/  USEL UR39, UR39, URZ, UP0 ;  /* 0x0000003f27277287 */ /* 0x000fe20008000000 */
[----:B------:R-:W-:Y:S11]  /*3660*/  @!P0 BRA `(.L_x_69) ;  /* 0x0000000000d08947 */ /* 0x000ff60003800000 */
[----:B------:R-:W-:-:S13]  /*3670*/  ISETP.NE.AND P4, PT, R99, 0x3, PT ;  /* 0x000000036300780c */ /* 0x000fda0003f85270 */
[----:B------:R-:W-:Y:S05]  /*3680*/  @!P4 BRA `(.L_x_70) ;  /* 0x000000000004c947 */ /* 0x000fea0003800000 */
[----:B------:R-:W-:Y:S01]  /*3690*/  BPT.TRAP 0x1 ;  /* 0x000000040000795c */ /* 0x000fe20000300000 */
.L_x_70:
[C---:B-1----:R-:W-:Y:S01]  /*36a0*/  LEA R4, R15.reuse, UR50, 0x3 ;  /* 0x000000320f047c11 */ /* 0x042fe2000f8e18ff */
[----:B------:R-:W-:Y:S01]  /*36b0*/  VIADD R11, R15, 0x1 ;  /* 0x000000010f0b7836 */ /* 0x000fe20000000000 */
[----:B------:R-:W-:Y:S01]  /*36c0*/  SHF.L.U32 R5, R93, 0x1f, RZ ;  /* 0x0000001f5d057819 */ /* 0x000fe200000006ff */
[----:B------:R-:W-:Y:S03]  /*36d0*/  BSSY B1, `(.L_x_71) ;  /* 0x0000005000017945 */ /* 0x000fe60003800000 */
[----:B------:R-:W1:Y:S01]  /*36e0*/  SYNCS.PHASECHK.TRANS64.TRYWAIT P5, [R4+URZ+0x60], R5 ;  /* 0x00006005040075a7 */ /* 0x000e6200080a017f */
[----:B------:R-:W-:-:S04]  /*36f0*/  ISETP.NE.AND P4, PT, R11, 0x4, PT ;  /* 0x000000040b00780c */ /* 0x000fc80003f85270 */
[----:B------:R-:W-:Y:S01]  /*3700*/  SEL R40, RZ, 0x1, P4 ;  /* 0x00000001ff287807 */ /* 0x000fe20002000000 */
[----:B-1----:R-:W-:Y:S08]  /*3710*/  @!P5 BRA `(.L_x_72) ;  /* 0x000000400030d947 */ /* 0x002ff00003800000 */
.L_x_170:
[----:B------:R-:W-:Y:S05]  /*3720*/  BSYNC B1 ;  /* 0x0000000000017941 */ /* 0x000fea0003800000 */
.L_x_71:
[----:B------:R-:W-:Y:S05]  /*3730*/  @P2 BRA `(.L_x_73) ;  /* 0x0000000000942947 */ /* 0x000fea0003800000 */
[----:B------:R-:W-:Y:S01]  /*3740*/  IMAD R26, R15, 0x2000, R8 ;  /* 0x000020000f1a7824 */ /* 0x000fe200078e0208 */
[----:B------:R-:W-:Y:S05]  /*3750*/  WARPSYNC.ALL ;  /* 0x0000000000007948 */ /* 0x000fea0003800000 */
[----:B------:R-:W-:Y:S01]  /*3760*/  IMAD R29, R95, 0x2, R26 ;  /* 0x000000025f1d7824 */ /* 0x000fe200078e021a */
[----:B-1----:R-:W1:Y:S05]  /*3770*/  LDSM.16.M88.4 R4, [R26] ;  /* 0x000000001a04783b */ /* 0x002e6a0000000200 */
[----:B------:R-:W2:Y:S01]  /*3780*/  LDSM.16.M88.4 R28, [R29] ;  /* 0x000000001d1c783b */ /* 0x000ea20000000200 */
[C---:B-1----:R-:W-:Y:S01]  /*3790*/  IMAD.U32 R0, R4.reuse, 0x10000, RZ ;  /* 0x0001000004007824 */ /* 0x042fe200078e00ff */
[----:B------:R-:W-:Y:S01]  /*37a0*/  LOP3.LUT R4, R4, 0xffff0000, RZ, 0xc0, !PT ;  /* 0xffff000004047812 */ /* 0x000fe200078ec0ff */
[C---:B------:R-:W-:Y:S01]  /*37b0*/  IMAD.U32 R22, R6.reuse, 0x10000, RZ ;  /* 0x0001000006167824 */ /* 0x040fe200078e00ff */
[----:B------:R-:W-:Y:S01]  /*37c0*/  LOP3.LUT R20, R5, 0xffff0000, RZ, 0xc0, !PT ;  /* 0xffff000005147812 */ /* 0x000fe200078ec0ff */
[C---:B------:R-:W-:Y:S01]  /*37d0*/  IMAD.U32 R24, R7.reuse, 0x10000, RZ ;  /* 0x0001000007187824 */ /* 0x040fe200078e00ff */
[----:B------:R-:W-:Y:S01]  /*37e0*/  LOP3.LUT R6, R6, 0xffff0000, RZ, 0xc0, !PT ;  /* 0xffff000006067812 */ /* 0x000fe200078ec0ff */
[----:B--2---:R-:W-:Y:S01]  /*37f0*/  IMAD.U32 R26, R28, 0x10000, RZ ;  /* 0x000100001c1a7824 */ /* 0x004fe200078e00ff */
[----:B------:R-:W-:Y:S01]  /*3800*/  LOP3.LUT R100, R7, 0xffff0000, RZ, 0xc0, !PT ;  /* 0xffff000007647812 */ /* 0x000fe200078ec0ff */
        /* <DEDUP_REMOVED lines=24> */
.L_x_73:
[----:B------:R-:W-:Y:S02]  /*3990*/  LOP3.LUT R9, R93, R40, RZ, 0x3c, !PT ;  /* 0x000000285d097212 */ /* 0x000fe400078e3cff */
[----:B------:R-:W-:-:S07]  /*39a0*/  SEL R15, R11, RZ, P4 ;  /* 0x000000ff0b0f7207 */ /* 0x000fce0002000000 */
.L_x_69:
[----:B------:R-:W-:Y:S05]  /*39b0*/  BSYNC B0 ;  /* 0x0000000000007941 */ /* 0x000fea0003800000 */
.L_x_68:
        /* <DEDUP_REMOVED lines=45> */
.L_x_75:
[----:B------:R-:W-:Y:S05]  /*3c90*/  BSYNC B0 ;  /* 0x0000000000007941 */ /* 0x000fea0003800000 */
.L_x_74:
[----:B------:R-:W-:Y:S06]  /*3ca0*/  BAR.SYNC.DEFER_BLOCKING 0x1, 0x100 ;  /* 0x0044000000007b1d */ /* 0x000fec0000010000 */
[----:B------:R-:W-:Y:S04]  /*3cb0*/  BSSY B0, `(.L_x_76) ;  /* 0x0000009000007945 */ /* 0x000fe80003800000 */
[----:B------:R-:W-:Y:S05]  /*3cc0*/  @!P0 BRA `(.L_x_77) ;  /* 0x00000000001c8947 */ /* 0x000fea0003800000 */
[----:B------:R-:W-:-:S13]  /*3cd0*/  ISETP.NE.AND P4, PT, R99, 0x3, PT ;  /* 0x000000036300780c */ /* 0x000fda0003f85270 */
[----:B------:R-:W-:Y:S05]  /*3ce0*/  @!P4 BRA `(.L_x_78) ;  /* 0x000000000004c947 */ /* 0x000fea0003800000 */
[----:B------:R-:W-:Y:S01]  /*3cf0*/  BPT.TRAP 0x1 ;  /* 0x000000040000795c */ /* 0x000fe20000300000 */
.L_x_78:
[----:B------:R-:W-:-:S04]  /*3d00*/  ULEA UR4, UR39, UR50, 0x3 ;  /* 0x0000003227047291 */ /* 0x000fc8000f8e183f */
[----:B------:R-:W-:-:S04]  /*3d10*/  UIADD3 UR4, UR4, 0x80, URZ ;  /* 0x0000008004047890 */ /* 0x000fc8000fffe03f */
[----:B------:R-:W-:-:S09]  /*3d20*/  UPRMT UR4, UR49, 0x654, UR4 ;  /* 0x0000065431047896 */ /* 0x000fd20008000004 */
[----:B------:R-:W-:Y:S03]  /*3d30*/  SYNCS.ARRIVE.TRANS64.RED.A1T0 RZ, [UR4], RZ ;  /* 0x000000ffffff79a7 */ /* 0x000fe60008100404 */
.L_x_77:
[----:B------:R-:W-:Y:S05]  /*3d40*/  BSYNC B0 ;  /* 0x0000000000007941 */ /* 0x000fea0003800000 */
.L_x_76:
[----:B------:R-:W-:Y:S01]  /*3d50*/  UIADD3 UR4, UR39, 0x1, URZ ;  /* 0x0000000127047890 */ /* 0x000fe2000fffe03f */
[----:B------:R-:W-:Y:S03]  /*3d60*/  BSSY B0, `(.L_x_79) ;  /* 0x0000033000007945 */ /* 0x000fe60003800000 */
[----:B------:R-:W-:-:S04]  /*3d70*/  UISETP.NE.AND UP0, UPT, UR4, 0x4, UPT ;  /* 0x000000040400788c */ /* 0x000fc8000bf05270 */
[----:B------:R-:W-:Y:S01]  /*3d80*/  USEL UR39, UR4, URZ, UP0 ;  /* 0x0000003f04277287 */ /* 0x000fe20008000000 */
[----:B------:R-:W-:Y:S11]  /*3d90*/  @!P0 BRA `(.L_x_80) ;  /* 0x0000000000bc8947 */ /* 0x000ff60003800000 */
[----:B------:R-:W-:-:S13]  /*3da0*/  ISETP.NE.AND P4, PT, R99, 0x3, PT ;  /* 0x000000036300780c */ /* 0x000fda0003f85270 */
[----:B------:R-:W-:Y:S05]  /*3db0*/  @!P4 BRA `(.L_x_81) ;  /* 0x000000000004c947 */ /* 0x000fea0003800000 */
[----:B------:R-:W-:Y:S01]  /*3dc0*/  BPT.TRAP 0x1 ;  /* 0x000000040000795c */ /* 0x000fe20000300000 */
.L_x_81:
[----:B-1----:R-:W-:Y:S01]  /*3dd0*/  SHF.L.U32 R4, R9, 0x1f, RZ ;  /* 0x0000001f09047819 */ /* 0x002fe200000006ff */
[----:B------:R-:W-:Y:S01]  /*3de0*/  BSSY B1, `(.L_x_82) ;  /* 0x0000004000017945 */ /* 0x000fe20003800000 */
[----:B------:R-:W-:-:S04]  /*3df0*/  LEA R5, R15, UR50, 0x3 ;  /* 0x000000320f057c11 */ /* 0x000fc8000f8e18ff */
[----:B------:R-:W1:Y:S02]  /*3e00*/  SYNCS.PHASECHK.TRANS64.TRYWAIT P4, [R5+URZ+0x60], R4 ;  /* 0x00006004050075a7 */ /* 0x000e64000808017f */
[----:B-1----:R-:W-:Y:S05]  /*3e10*/  @!P4 BRA `(.L_x_83) ;  /* 0x000000380084c947 */ /* 0x002fea0003800000 */
.L_x_171:
[----:B------:R-:W-:Y:S05]  /*3e20*/  BSYNC B1 ;  /* 0x0000000000017941 */ /* 0x000fea0003800000 */
.L_x_82:
        /* <DEDUP_REMOVED lines=38> */
.L_x_80:
[----:B------:R-:W-:Y:S05]  /*4090*/  BSYNC B0 ;  /* 0x0000000000007941 */ /* 0x000fea0003800000 */
.L_x_79:
        /* <DEDUP_REMOVED lines=16> */
[----:B-1----:R-:W-:Y:S01]  /*41a0*/  F2FP.BF16.F32.PACK_AB R4, R0, R3 ;  /* 0x000000030004723e */ /* 0x002fe200000010ff */
[----:B------:R-:W-:Y:S05]  /*41b0*/  WARPSYNC.ALL ;  /* 0x0000000000007948 */ /* 0x000fea0003800000 */
[----:B------:R-:W-:Y:S01]  /*41c0*/  F2FP.BF16.F32.PACK_AB R5, R20, R13 ;  /* 0x0000000d1405723e */ /* 0x000fe200000010ff */
[----:B------:R-:W-:Y:S01]  /*41d0*/  BSSY B0, `(.L_x_84) ;  /* 0x000001a000007945 */ /* 0x000fe20003800000 */
[----:B------:R-:W-:-:S02]  /*41e0*/  F2FP.BF16.F32.PACK_AB R6, R22, R21 ;  /* 0x000000151606723e */ /* 0x000fc400000010ff */
[----:B------:R-:W-:Y:S02]  /*41f0*/  F2FP.BF16.F32.PACK_AB R7, R100, R23 ;  /* 0x000000176407723e */ /* 0x000fe400000010ff */
[----:B------:R-:W-:Y:S02]  /*4200*/  F2FP.BF16.F32.PACK_AB R8, R104, R25 ;  /* 0x000000196808723e */ /* 0x000fe400000010ff */
[----:B------:R-:W-:Y:S01]  /*4210*/  F2FP.BF16.F32.PACK_AB R9, R108, R27 ;  /* 0x0000001b6c09723e */ /* 0x000fe200000010ff */
[----:B------:R1:W-:Y:S01]  /*4220*/  STSM.16.M88.4 [R12+0x6200], R4 ;  /* 0x006200040c007844 */ /* 0x0003e20000000200 */
[----:B------:R-:W-:Y:S02]  /*4230*/  F2FP.BF16.F32.PACK_AB R10, R112, R29 ;  /* 0x0000001d700a723e */ /* 0x000fe400000010ff */
        /* <DEDUP_REMOVED lines=19> */
.L_x_85:
[----:B------:R-:W-:Y:S05]  /*4370*/  BSYNC B0 ;  /* 0x0000000000007941 */ /* 0x000fea0003800000 */
.L_x_84:
[----:B------:R-:W-:Y:S06]  /*4380*/  BAR.SYNC.DEFER_BLOCKING 0x1, 0x100 ;  /* 0x0044000000007b1d */ /* 0x000fec0000010000 */
[----:B------:R-:W-:Y:S04]  /*4390*/  BSSY B0, `(.L_x_86) ;  /* 0x0000009000007945 */ /* 0x000fe80003800000 */
[----:B------:R-:W-:Y:S05]  /*43a0*/  @!P0 BRA `(.L_x_87) ;  /* 0x00000000001c8947 */ /* 0x000fea0003800000 */
[----:B------:R-:W-:-:S13]  /*43b0*/  ISETP.NE.AND P0, PT, R99, 0x3, PT ;  /* 0x000000036300780c */ /* 0x000fda0003f05270 */
[----:B------:R-:W-:Y:S05]  /*43c0*/  @!P0 BRA `(.L_x_88) ;  /* 0x0000000000048947 */ /* 0x000fea0003800000 */
[----:B------:R-:W-:Y:S01]  /*43d0*/  BPT.TRAP 0x1 ;  /* 0x000000040000795c */ /* 0x000fe20000300000 */
.L_x_88:
[----:B------:R-:W-:-:S04]  /*43e0*/  ULEA UR4, UR39, UR50, 0x3 ;  /* 0x0000003227047291 */ /* 0x000fc8000f8e183f */
[----:B------:R-:W-:-:S04]  /*43f0*/  UIADD3 UR4, UR4, 0x80, URZ ;  /* 0x0000008004047890 */ /* 0x000fc8000fffe03f */
[----:B------:R-:W-:-:S09]  /*4400*/  UPRMT UR4, UR49, 0x654, UR4 ;  /* 0x0000065431047896 */ /* 0x000fd20008000004 */
[----:B------:R-:W-:Y:S03]  /*4410*/  SYNCS.ARRIVE.TRANS64.RED.A1T0 RZ, [UR4], RZ ;  /* 0x000000ffffff79a7 */ /* 0x000fe60008100404 */
.L_x_87:
[----:B------:R-:W-:Y:S05]  /*4420*/  BSYNC B0 ;  /* 0x0000000000007941 */ /* 0x000fea0003800000 */
.L_x_86:
[----:B------:R-:W-:Y:S01]  /*4430*/  IADD3 R16, P0, R16, UR52, RZ ;  /* 0x0000003410107c10 */ /* 0x000fe2000ff1e0ff */
[----:B------:R-:W-:Y:S01]  /*4440*/  ULDC.64 UR4, c[0x0][0x8f8] ;  /* 0x00023e0000047ab9 */ /* 0x000fe20000000a00 */
[----:B------:R-:W-:Y:S01]  /*4450*/  UIADD3 UR39, UR39, 0x1, URZ ;  /* 0x0000000127277890 */ /* 0x000fe2000fffe03f */
[----:B------:R-:W-:Y:S01]  /*4460*/  PRMT R0, RZ, 0x7610, R0 ;  /* 0x00007610ff007816 */ /* 0x000fe20000000000 */
[----:B------:R-:W-:Y:S01]  /*4470*/  UMOV UR47, 0xffffffff ;  /* 0xffffffff002f7882 */ /* 0x000fe20000000000 */
[----:B------:R-:W-:Y:S01]  /*4480*/  IADD3.X R17, R17, UR38, RZ, P0, !PT ;  /* 0x0000002611117c10 */ /* 0x000fe200087fe4ff */
[----:B------:R-:W-:Y:S01]  /*4490*/  UISETP.NE.AND UP0, UPT, UR39, 0x4, UPT ;  /* 0x000000042700788c */ /* 0x000fe2000bf05270 */
[----:B------:R-:W-:Y:S01]  /*44a0*/  ISETP.GE.U32.AND P0, PT, R16, UR4, PT ;  /* 0x0000000410007c0c */ /* 0x000fe2000bf06070 */
[----:B------:R-:W-:Y:S02]  /*44b0*/  IMAD.MOV.U32 R22, RZ, RZ, -0x1 ;  /* 0xffffffffff167424 */ /* 0x000fe400078e00ff */
[----:B------:R-:W-:Y:S01]  /*44c0*/  USEL UR39, UR39, URZ, UP0 ;  /* 0x0000003f27277287 */ /* 0x000fe20008000000 */
[----:B------:R-:W-:Y:S01]  /*44d0*/  ISETP.GE.U32.AND.EX P0, PT, R17, UR5, PT, P0 ;  /* 0x0000000511007c0c */ /* 0x000fe2000bf06100 */
[----:B------:R-:W-:-:S12]  /*44e0*/  IMAD.MOV.U32 R23, RZ, RZ, -0x1 ;  /* 0xffffffffff177424 */ /* 0x000fd800078e00ff */
[----:B------:R-:W-:Y:S05]  /*44f0*/  @P0 BRA `(.L_x_89) ;  /* 0x0000000400500947 */ /* 0x000fea0003800000 */
[----:B-1----:R-:W1:Y:S01]  /*4500*/  LDC.64 R10, c[0x0][0x8d0] ;  /* 0x00023400ff0a7b82 */ /* 0x002e620000000a00 */
[----:B------:R-:W2:Y:S01]  /*4510*/  S2R R12, SR_CTAID.X ;  /* 0x00000000000c7919 */ /* 0x000ea20000002500 */
[----:B------:R-:W-:Y:S01]  /*4520*/  IMAD.MOV.U32 R8, RZ, RZ, R16 ;  /* 0x000000ffff087224 */ /* 0x000fe200078e0010 */
[----:B------:R-:W-:Y:S01]  /*4530*/  MOV R9, R17 ;  /* 0x0000001100097202 */ /* 0x000fe20000000f00 */
[----:B------:R-:W3:Y:S04]  /*4540*/  S2R R22, SR_CTAID.Y ;  /* 0x0000000000167919 */ /* 0x000ee80000002600 */
[----:B------:R-:W4:Y:S08]  /*4550*/  LDC R0, c[0x0][0x8d8] ;  /* 0x00023600ff007b82 */ /* 0x000f300000000800 */
[----:B------:R-:W2:Y:S01]  /*4560*/  LDC.64 R14, c[0x0][0x8c8] ;  /* 0x00023200ff0e7b82 */ /* 0x000ea20000000a00 */
[----:B-1----:R-:W-:-:S04]  /*4570*/  ISETP.NE.U32.AND P0, PT, R10, RZ, PT ;  /* 0x000000ff0a00720c */ /* 0x002fc80003f05070 */
[----:B------:R-:W-:-:S13]  /*4580*/  ISETP.NE.AND.EX P0, PT, R11, RZ, PT, P0 ;  /* 0x000000ff0b00720c */ /* 0x000fda0003f05300 */
[----:B--234-:R-:W-:Y:S05]  /*4590*/  @!P0 BRA `(.L_x_90) ;  /* 0x0000000000288947 */ /* 0x01cfea0003800000 */
        /* <DEDUP_REMOVED lines=10> */
.L_x_90:
[-CC-:B------:R-:W-:Y:S01]  /*4640*/  SHF.R.U64 R28, R8, R0.reuse, R9.reuse ;  /* 0x00000000081c7219 */ /* 0x180fe20000001209 */
[----:B------:R-:W1:Y:S01]  /*4650*/  LDC.64 R20, c[0x0][0x8e8] ;  /* 0x00023a00ff147b82 */ /* 0x000e620000000a00 */
[----:B------:R-:W-:Y:S01]  /*4660*/  SHF.R.U32.HI R0, RZ, R0, R9 ;  /* 0x00000000ff007219 */ /* 0x000fe20000011609 */
[----:B------:R-:W-:Y:S01]  /*4670*/  ULDC UR4, c[0x0][0x150] ;  /* 0x0000540000047ab9 */ /* 0x000fe20000000800 */
[----:B------:R-:W-:Y:S02]  /*4680*/  IADD3 R3, P0, RZ, -R28, RZ ;  /* 0x8000001cff037210 */ /* 0x000fe40007f1e0ff */
[----:B------:R-:W-:-:S03]  /*4690*/  I2FP.F32.U32 R7, R12 ;  /* 0x0000000c00077245 */ /* 0x000fc60000201000 */
[----:B------:R-:W2:Y:S01]  /*46a0*/  LDC R6, c[0x0][0x8c0] ;  /* 0x00023000ff067b82 */ /* 0x000ea20000000800 */
[----:B------:R-:W-:Y:S02]  /*46b0*/  IMAD.X R5, RZ, RZ, ~R0, P0 ;  /* 0x000000ffff057224 */ /* 0x000fe400000e0e00 */
[----:B------:R-:W-:Y:S01]  /*46c0*/  FMUL R7, R7, UR4 ;  /* 0x0000000407077c20 */ /* 0x000fe20008400000 */
[----:B------:R-:W-:Y:S01]  /*46d0*/  ULDC UR4, c[0x0][0x154] ;  /* 0x0000550000047ab9 */ /* 0x000fe20000000800 */
[-C--:B------:R-:W-:Y:S02]  /*46e0*/  IMAD R0, R5, R14.reuse, RZ ;  /* 0x0000000e05007224 */ /* 0x080fe400078e02ff */
[C---:B------:R-:W-:Y:S01]  /*46f0*/  IMAD.WIDE.U32 R4, R3.reuse, R14, R16 ;  /* 0x0000000e03047225 */ /* 0x040fe200078e0010 */
[----:B------:R-:W3:Y:S01]  /*4700*/  LDC R8, c[0x0][0x8b0] ;  /* 0x00022c00ff087b82 */ /* 0x000ee20000000800 */
[----:B------:R-:W4:Y:S02]  /*4710*/  F2I.U32.TRUNC.NTZ R7, R7 ;  /* 0x0000000700077305 */ /* 0x000f24000020f000 */
[----:B------:R-:W-:Y:S01]  /*4720*/  IMAD R3, R3, R15, R0 ;  /* 0x0000000f03037224 */ /* 0x000fe200078e0200 */
[----:B------:R-:W-:-:S03]  /*4730*/  I2FP.F32.U32 R0, R22 ;  /* 0x0000001600007245 */ /* 0x000fc60000201000 */
[----:B------:R-:W-:Y:S01]  /*4740*/  IMAD.IADD R3, R5, 0x1, R3 ;  /* 0x0000000105037824 */ /* 0x000fe200078e0203 */
[----:B------:R-:W5:Y:S01]  /*4750*/  LDC R11, c[0x0][0x900] ;  /* 0x00024000ff0b7b82 */ /* 0x000f620000000800 */
[----:B-1----:R-:W-:-:S04]  /*4760*/  ISETP.NE.U32.AND P0, PT, R20, RZ, PT ;  /* 0x000000ff1400720c */ /* 0x002fc80003f05070 */
[----:B------:R-:W-:-:S03]  /*4770*/  ISETP.NE.AND.EX P0, PT, R21, RZ, PT, P0 ;  /* 0x000000ff1500720c */ /* 0x000fc60003f05300 */
[----:B------:R-:W1:Y:S01]  /*4780*/  LDC R9, c[0x0][0x144] ;  /* 0x00005100ff097b82 */ /* 0x000e620000000800 */
[-C--:B--2---:R-:W-:Y:S01]  /*4790*/  SHF.R.U64 R10, R4, R6.reuse, R3 ;  /* 0x00000006040a7219 */ /* 0x084fe20000001203 */
[----:B----4-:R-:W-:Y:S01]  /*47a0*/  IMAD.MOV R7, RZ, RZ, -R7 ;  /* 0x000000ffff077224 */ /* 0x010fe200078e0a07 */
[----:B------:R-:W-:Y:S01]  /*47b0*/  SHF.R.U32.HI R3, RZ, R6, R3 ;  /* 0x00000006ff037219 */ /* 0x000fe20000011603 */
[----:B------:R-:W-:-:S04]  /*47c0*/  FMUL R6, R0, UR4 ;  /* 0x0000000400067c20 */ /* 0x000fc80008400000 */
[----:B------:R-:W2:Y:S01]  /*47d0*/  LDC R23, c[0x0][0x148] ;  /* 0x00005200ff177b82 */ /* 0x000ea20000000800 */
[----:B------:R4:W1:Y:S01]  /*47e0*/  F2I.U32.TRUNC.NTZ R14, R6 ;  /* 0x00000006000e7305 */ /* 0x000862000020f000 */
[-CC-:B---3--:R-:W-:Y:S02]  /*47f0*/  SHF.R.U64 R13, R10, R8.reuse, R3.reuse ;  /* 0x000000080a0d7219 */ /* 0x188fe40000001203 */
[----:B------:R-:W-:-:S04]  /*4800*/  SHF.R.U32.HI R0, RZ, R8, R3 ;  /* 0x00000008ff007219 */ /* 0x000fc80000011603 */
[----:B------:R-:W3:Y:S01]  /*4810*/  LDC R24, c[0x0][0x8a8] ;  /* 0x00022a00ff187b82 */ /* 0x000ee20000000800 */
[-CC-:B-----5:R-:W-:Y:S02]  /*4820*/  SHF.R.U64 R15, R13, R11.reuse, R0.reuse ;  /* 0x0000000b0d0f7219 */ /* 0x1a0fe40000001200 */
[----:B------:R-:W-:-:S03]  /*4830*/  SHF.R.U32.HI R5, RZ, R11, R0 ;  /* 0x0000000bff057219 */ /* 0x000fc60000011600 */
[----:B------:R-:W-:Y:S02]  /*4840*/  IMAD.MOV.U32 R4, RZ, RZ, R15 ;  /* 0x000000ffff047224 */ /* 0x000fe400078e000f */
[----:B------:R-:W2:Y:S01]  /*4850*/  LDC R25, c[0x0][0x8f0] ;  /* 0x00023c00ff197b82 */ /* 0x000ea20000000800 */
[----:B-1----:R-:W-:-:S07]  /*4860*/  IMAD R12, R9, R7, R12 ;  /* 0x00000007090c7224 */ /* 0x002fce00078e020c */
[----:B------:R-:W1:Y:S08]  /*4870*/  LDC R26, c[0x0][0x8e0] ;  /* 0x00023800ff1a7b82 */ /* 0x000e700000000800 */
[----:B------:R-:W1:Y:S01]  /*4880*/  LDC R27, c[0x0][0x8b8] ;  /* 0x00022e00ff1b7b82 */ /* 0x000e620000000800 */
[----:B---34-:R-:W-:Y:S05]  /*4890*/  @!P0 BRA `(.L_x_91) ;  /* 0x0000000000288947 */ /* 0x018fea0003800000 */
        /* <DEDUP_REMOVED lines=10> */
.L_x_91:
[----:B------:R-:W-:Y:S01]  /*4940*/  ISETP.NE.AND P0, PT, R2, 0x1, PT ;  /* 0x000000010200780c */ /* 0x000fe20003f05270 */
[----:B------:R-:W-:Y:S01]  /*4950*/  IMAD.MOV R14, RZ, RZ, -R14 ;  /* 0x000000ffff0e7224 */ /* 0x000fe200078e0a0e */
[----:B--2---:R-:W-:Y:S01]  /*4960*/  SHF.R.U64 R0, R4, R25, R5 ;  /* 0x0000001904007219 */ /* 0x004fe20000001205 */
[----:B------:R-:W-:Y:S01]  /*4970*/  VIADD R5, R24, 0xffffffff ;  /* 0xffffffff18057836 */ /* 0x000fe20000000000 */
[----:B------:R-:W-:Y:S02]  /*4980*/  LOP3.LUT R3, R13, R96, RZ, 0xc0, !PT ;  /* 0x000000600d037212 */ /* 0x000fe400078ec0ff */
[----:B------:R-:W-:Y:S01]  /*4990*/  R2UR UR47, R28 ;  /* 0x000000001c2f72ca */ /* 0x000fe200000e0000 */
[----:B------:R-:W-:Y:S01]  /*49a0*/  IMAD.MOV R4, RZ, RZ, -R0 ;  /* 0x000000ffff047224 */ /* 0x000fe200078e0a00 */
[----:B------:R-:W-:Y:S01]  /*49b0*/  LOP3.LUT R5, R10, R5, RZ, 0xc0, !PT ;  /* 0x000000050a057212 */ /* 0x000fe200078ec0ff */
[----:B------:R-:W-:Y:S02]  /*49c0*/  IMAD R3, R92, R0, R3 ;  /* 0x000000005c037224 */ /* 0x000fe400078e0203 */
[----:B-1----:R-:W-:-:S02]  /*49d0*/  IMAD R0, R4, R26, R15 ;  /* 0x0000001a04007224 */ /* 0x002fc400078e020f */
[----:B------:R-:W-:-:S04]  /*49e0*/  @P0 IMAD R12, R23, R14, R22 ;  /* 0x0000000e170c0224 */ /* 0x000fc800078e0216 */
[----:B------:R-:W-:Y:S02]  /*49f0*/  IMAD R22, R3, R27, R12 ;  /* 0x0000001b03167224 */ /* 0x000fe400078e020c */
[----:B------:R-:W-:Y:S02]  /*4a00*/  IMAD R3, R0, R24, R5 ;  /* 0x0000001800037224 */ /* 0x000fe400078e0205 */
[----:B------:R-:W-:-:S03]  /*4a10*/  IMAD.MOV.U32 R0, RZ, RZ, 0x1 ;  /* 0x00000001ff007424 */ /* 0x000fc600078e00ff */
[----:B------:R-:W-:Y:S02]  /*4a20*/  SEL R23, R3, R22, !P0 ;  /* 0x0000001603177207 */ /* 0x000fe40004000000 */
[----:B------:R-:W-:-:S07]  /*4a30*/  SEL R22, R22, R3, !P0 ;  /* 0x0000000316167207 */ /* 0x000fce0004000000 */
.L_x_89:
[----:B------:R-:W-:Y:S01]  /*4a40*/  LOP3.LUT P0, RZ, R0, 0xff, RZ, 0xc0, !PT ;  /* 0x000000ff00ff7812 */ /* 0x000fe2000780c0ff */
[----:B------:R-:W-:Y:S02]  /*4a50*/  UIMAD.WIDE.U32 UR4, UR42, -0x55555555, URZ ;  /* 0xaaaaaaab2a0478a5 */ /* 0x000fe4000f8e003f */
[----:B------:R-:W-:Y:S02]  /*4a60*/  UIADD3 UR40, UR40, 0x4, URZ ;  /* 0x0000000428287890 */ /* 0x000fe4000fffe03f */
[----:B------:R-:W-:-:S04]  /*4a70*/  USHF.R.U32.HI UR4, URZ, 0x2, UR5 ;  /* 0x000000023f047899 */ /* 0x000fc80008011605 */
[----:B------:R-:W-:-:S04]  /*4a80*/  UIMAD UR42, UR4, -0x6, UR42 ;  /* 0xfffffffa042a78a4 */ /* 0x000fc8000f8e022a */
[----:B------:R-:W-:Y:S08]  /*4a90*/  @P0 BRA `(.L_x_92) ;  /* 0xffffffc800e00947 */ /* 0x000ff0000383ffff */
[----:B------:R-:W-:-:S13]  /*4aa0*/  PLOP3.LUT P0, PT, PT, PT, PT, 0x8, 0x0 ;  /* 0x000000000000781c */ /* 0x000fda0003f0e170 */
.L_x_17:
[----:B------:R-:W-:Y:S05]  /*4ab0*/  @P0 BRA `(.L_x_9) ;  /* 0x0000002800e80947 */ /* 0x000fea0003800000 */
[----:B------:R-:W-:Y:S01]  /*4ac0*/  ULDC.64 UR6, c[0x0][0x588] ;  /* 0x0001620000067ab9 */ /* 0x000fe20000000a00 */
[----:B------:R-:W-:Y:S01]  /*4ad0*/  ISETP.NE.AND.EX P1, PT, R105, RZ, PT, P1 ;  /* 0x000000ff6900720c */ /* 0x000fe20003f25310 */
[----:B------:R-:W-:-:S04]  /*4ae0*/  DEPBAR.LE SB0, 0x0 ;  /* 0x000080000000791a */ /* 0x000fc80000000000 */
[----:B------:R-:W-:Y:S01]  /*4af0*/  ISETP.NE.U32.AND P0, PT, RZ, UR6, PT ;  /* 0x00000006ff007c0c */ /* 0x000fe2000bf05070 */
[----:B------:R-:W-:Y:S03]  /*4b00*/  BSSY B0, `(.L_x_93) ;  /* 0x0000014000007945 */ /* 0x000fe60003800000 */
[----:B------:R-:W-:-:S13]  /*4b10*/  ISETP.NE.AND.EX P0, PT, RZ, UR7, PT, P0 ;  /* 0x00000007ff007c0c */ /* 0x000fda000bf05300 */
[----:B------:R-:W-:Y:S05]  /*4b20*/  @P0 BRA P1, `(.L_x_94) ;  /* 0x0000000000440947 */ /* 0x000fea0000800000 */
[----:B------:R-:W-:-:S04]  /*4b30*/  ISETP.NE.U32.AND P0, PT, R103, RZ, PT ;  /* 0x000000ff6700720c */ /* 0x000fc80003f05070 */
[----:B------:R-:W-:-:S13]  /*4b40*/  ISETP.NE.AND.EX P0, PT, R105, RZ, PT, P0 ;  /* 0x000000ff6900720c */ /* 0x000fda0003f05300 */
[----:B------:R-:W-:Y:S05]  /*4b50*/  @!P0 BRA `(.L_x_95) ;  /* 0x00000000002c8947 */ /* 0x000fea0003800000 */
[----:B------:R-:W-:-:S13]  /*4b60*/  LOP3.LUT P0, RZ, R88, 0xff, RZ, 0xc0, !PT ;  /* 0x000000ff58ff7812 */ /* 0x000fda000780c0ff */
[----:B------:R-:W-:Y:S05]  /*4b70*/  @!P0 BRA `(.L_x_96) ;  /* 0x0000000000108947 */ /* 0x000fea0003800000 */
[----:B-----5:R-:W-:-:S13]  /*4b80*/  FSETP.NEU.AND P0, PT, R89, RZ, PT ;  /* 0x000000ff5900720b */ /* 0x020fda0003f0d000 */
[----:B------:R-:W-:Y:S05]  /*4b90*/  @!P0 BREAK B0 ;  /* 0x0000000000008942 */ /* 0x000fea0003800000 */
[----:B------:R-:W-:Y:S05]  /*4ba0*/  @P0 BRA `(.L_x_94) ;  /* 0x0000000000240947 */ /* 0x000fea0003800000 */
[----:B------:R-:W-:Y:S05]  /*4bb0*/  BRA `(.L_x_9) ;  /* 0x0000002800a87947 */ /* 0x000fea0003800000 */
.L_x_96:
[----:B------:R-:W-:-:S04]  /*4bc0*/  ISETP.NE.U32.AND P0, PT, RZ, UR6, PT ;  /* 0x00000006ff007c0c */ /* 0x000fc8000bf05070 */
[----:B------:R-:W-:-:S13]  /*4bd0*/  ISETP.NE.AND.EX P0, PT, RZ, UR7, PT, P0 ;  /* 0x00000007ff007c0c */ /* 0x000fda000bf05300 */
[----:B------:R-:W-:Y:S05]  /*4be0*/  @!P0 BREAK B0 ;  /* 0x0000000000008942 */ /* 0x000fea0003800000 */
[----:B------:R-:W-:Y:S05]  /*4bf0*/  @P0 BRA `(.L_x_94) ;  /* 0x0000000000100947 */ /* 0x000fea0003800000 */
[----:B------:R-:W-:Y:S05]  /*4c00*/  BRA `(.L_x_9) ;  /* 0x0000002800947947 */ /* 0x000fea0003800000 */
.L_x_95:
[----:B-----5:R-:W-:-:S13]  /*4c10*/  FSETP.NEU.AND P0, PT, R89, RZ, PT ;  /* 0x000000ff5900720b */ /* 0x020fda0003f0d000 */
[----:B------:R-:W-:Y:S05]  /*4c20*/  @!P0 BREAK B0 ;  /* 0x0000000000008942 */ /* 0x000fea0003800000 */
[----:B------:R-:W-:Y:S05]  /*4c30*/  @!P0 BRA `(.L_x_9) ;  /* 0x0000002800888947 */ /* 0x000fea0003800000 */
.L_x_94:
[----:B------:R-:W-:Y:S05]  /*4c40*/  BSYNC B0 ;  /* 0x0000000000007941 */ /* 0x000fea0003800000 */
.L_x_93:
[----:B------:R-:W-:-:S04]  /*4c50*/  LOP3.LUT R18, R18, 0x1, RZ, 0xfc, !PT ;  /* 0x0000000112127812 */ /* 0x000fc800078efcff */
[----:B------:R-:W-:-:S13]  /*4c60*/  ISETP.NE.AND P0, PT, R18, 0x3, PT ;  /* 0x000000031200780c */ /* 0x000fda0003f05270 */
[----:B------:R-:W-:Y:S05]  /*4c70*/  @!P0 BRA `(.L_x_97) ;  /* 0x0000000000048947 */ /* 0x000fea0003800000 */
[----:B------:R-:W-:Y:S01]  /*4c80*/  BPT.TRAP 0x1 ;  /* 0x000000040000795c */ /* 0x000fe20000300000 */
.L_x_97:
[----:B------:R-:W3:Y:S01]  /*4c90*/  S2UR UR5, SR_CgaCtaId ;  /* 0x00000000000579c3 */ /* 0x000ee20000008800 */
[----:B------:R-:W-:Y:S02]  /*4ca0*/  UMOV UR4, 0x400 ;  /* 0x0000040000047882 */ /* 0x000fe40000000000 */
[----:B---3--:R-:W-:-:S04]  /*4cb0*/  ULEA UR4, UR5, UR4, 0x18 ;  /* 0x0000000405047291 */ /* 0x008fc8000f8ec03f */
[----:B------:R-:W-:-:S04]  /*4cc0*/  ULEA UR4, UR39, UR4, 0x3 ;  /* 0x0000000427047291 */ /* 0x000fc8000f8e183f */
[----:B------:R-:W-:-:S04]  /*4cd0*/  UIADD3 UR4, UR4, 0x80, URZ ;  /* 0x0000008004047890 */ /* 0x000fc8000fffe03f */
[----:B------:R-:W-:-:S09]  /*4ce0*/  UPRMT UR4, UR5, 0x654, UR4 ;  /* 0x0000065405047896 */ /* 0x000fd20008000004 */
[----:B------:R-:W-:Y:S01]  /*4cf0*/  SYNCS.ARRIVE.TRANS64.RED.A1T0 RZ, [UR4], RZ ;  /* 0x000000ffffff79a7 */ /* 0x000fe20008100404 */
[----:B------:R-:W-:Y:S05]  /*4d00*/  BRA `(.L_x_9) ;  /* 0x0000002800547947 */ /* 0x000fea0003800000 */
.L_x_8:
[----:B------:R-:W-:Y:S01]  /*4d10*/  ULDC.64 UR4, c[0x0][0x8f8] ;  /* 0x00023e0000047ab9 */ /* 0x000fe20000000a00 */
[----:B------:R-:W-:Y:S01]  /*4d20*/  PRMT R11, RZ, 0x7610, R11 ;  /* 0x00007610ff0b7816 */ /* 0x000fe2000000000b */
[----:B------:R-:W-:Y:S01]  /*4d30*/  IMAD.MOV.U32 R21, RZ, RZ, -0x1 ;  /* 0xffffffffff157424 */ /* 0x000fe200078e00ff */
[----:B------:R-:W-:Y:S01]  /*4d40*/  ISETP.GE.U32.AND P0, PT, R16, UR4, PT ;  /* 0x0000000410007c0c */ /* 0x000fe2000bf06070 */
[----:B------:R-:W-:Y:S02]  /*4d50*/  IMAD.MOV.U32 R20, RZ, RZ, -0x1 ;  /* 0xffffffffff147424 */ /* 0x000fe400078e00ff */
[----:B------:R-:W-:Y:S01]  /*4d60*/  IMAD.MOV.U32 R7, RZ, RZ, -0x1 ;  /* 0xffffffffff077424 */ /* 0x000fe200078e00ff */
[----:B------:R-:W-:-:S13]  /*4d70*/  ISETP.GE.U32.AND.EX P0, PT, R17, UR5, PT, P0 ;  /* 0x0000000511007c0c */ /* 0x000fda000bf06100 */
        /* <DEDUP_REMOVED lines=19> */
.L_x_99:
[-CC-:B------:R-:W-:Y:S01]  /*4eb0*/  SHF.R.U64 R22, R20, R24.reuse, R21.reuse ;  /* 0x0000001814167219 */ /* 0x180fe20000001215 */
[----:B------:R-:W1:Y:S01]  /*4ec0*/  LDC R28, c[0x0][0x8c0] ;  /* 0x00023000ff1c7b82 */ /* 0x000e620000000800 */
[----:B------:R-:W-:Y:S01]  /*4ed0*/  SHF.R.U32.HI R7, RZ, R24, R21 ;  /* 0x00000018ff077219 */ /* 0x000fe20000011615 */
[----:B------:R-:W-:Y:S01]  /*4ee0*/  ULDC UR4, c[0x0][0x150] ;  /* 0x0000540000047ab9 */ /* 0x000fe20000000800 */
[----:B------:R-:W-:-:S05]  /*4ef0*/  IADD3 R9, P0, RZ, -R22, RZ ;  /* 0x80000016ff097210 */ /* 0x000fca0007f1e0ff */
[----:B------:R-:W2:Y:S01]  /*4f00*/  LDC.64 R32, c[0x0][0x8e8] ;  /* 0x00023a00ff207b82 */ /* 0x000ea20000000a00 */
[----:B------:R-:W-:Y:S02]  /*4f10*/  IMAD.X R7, RZ, RZ, ~R7, P0 ;  /* 0x000000ffff077224 */ /* 0x000fe400000e0e07 */
[----:B------:R-:W-:-:S04]  /*4f20*/  IMAD.WIDE.U32 R12, R9, R26, R16 ;  /* 0x0000001a090c7225 */ /* 0x000fc800078e0010 */
[----:B------:R-:W-:Y:S01]  /*4f30*/  IMAD R14, R7, R26, RZ ;  /* 0x0000001a070e7224 */ /* 0x000fe200078e02ff */
[----:B------:R-:W3:Y:S03]  /*4f40*/  LDC R30, c[0x0][0x8b0] ;  /* 0x00022c00ff1e7b82 */ /* 0x000ee60000000800 */
[----:B------:R-:W-:Y:S01]  /*4f50*/  IMAD R7, R9, R27, R14 ;  /* 0x0000001b09077224 */ /* 0x000fe200078e020e */
[----:B------:R-:W-:Y:S01]  /*4f60*/  I2FP.F32.U32 R9, R8 ;  /* 0x0000000800097245 */ /* 0x000fe20000201000 */
[----:B------:R-:W-:Y:S02]  /*4f70*/  IMAD.MOV.U32 R14, RZ, RZ, -0x1 ;  /* 0xffffffffff0e7424 */ /* 0x000fe400078e00ff */
[----:B------:R-:W-:Y:S01]  /*4f80*/  IMAD.IADD R7, R13, 0x1, R7 ;  /* 0x000000010d077824 */ /* 0x000fe200078e0207 */
[----:B------:R-:W4:Y:S01]  /*4f90*/  LDC R11, c[0x0][0x144] ;  /* 0x00005100ff0b7b82 */ /* 0x000f220000000800 */
[----:B------:R-:W-:Y:S01]  /*4fa0*/  FMUL R9, R9, UR4 ;  /* 0x0000000409097c20 */ /* 0x000fe20008400000 */
[----:B------:R-:W-:-:S02]  /*4fb0*/  ULDC UR4, c[0x0][0x154] ;  /* 0x0000550000047ab9 */ /* 0x000fc40000000800 */
[--C-:B-1----:R-:W-:Y:S02]  /*4fc0*/  SHF.R.U64 R20, R12, R28, R7.reuse ;  /* 0x0000001c0c147219 */ /* 0x102fe40000001207 */
[----:B------:R-:W-:Y:S01]  /*4fd0*/  I2FP.F32.U32 R12, R10 ;  /* 0x0000000a000c7245 */ /* 0x000fe20000201000 */
[----:B------:R-:W1:Y:S01]  /*4fe0*/  F2I.U32.TRUNC.NTZ R9, R9 ;  /* 0x0000000900097305 */ /* 0x000e62000020f000 */
[----:B------:R-:W4:Y:S01]  /*4ff0*/  LDC R23, c[0x0][0x148] ;  /* 0x00005200ff177b82 */ /* 0x000f220000000800 */
[----:B--2---:R-:W-:Y:S02]  /*5000*/  ISETP.NE.U32.AND P0, PT, R32, RZ, PT ;  /* 0x000000ff2000720c */ /* 0x004fe40003f05070 */
[----:B------:R-:W-:Y:S01]  /*5010*/  FMUL R13, R12, UR4 ;  /* 0x000000040c0d7c20 */ /* 0x000fe20008400000 */
[----:B------:R-:W-:Y:S01]  /*5020*/  SHF.R.U32.HI R7, RZ, R28, R7 ;  /* 0x0000001cff077219 */ /* 0x000fe20000011607 */
[----:B------:R-:W-:Y:S01]  /*5030*/  ULDC UR4, c[0x0][0x900] ;  /* 0x0002400000047ab9 */ /* 0x000fe20000000800 */
[----:B------:R-:W-:Y:S01]  /*5040*/  ISETP.NE.AND.EX P0, PT, R33, RZ, PT, P0 ;  /* 0x000000ff2100720c */ /* 0x000fe20003f05300 */
[----:B------:R2:W2:Y:S01]  /*5050*/  F2I.U32.TRUNC.NTZ R21, R13 ;  /* 0x0000000d00157305 */ /* 0x0004a2000020f000 */
[----:B------:R-:W2:Y:S01]  /*5060*/  LDC R25, c[0x0][0x8a8] ;  /* 0x00022a00ff197b82 */ /* 0x000ea20000000800 */
[----:B---3--:R-:W-:-:S02]  /*5070*/  SHF.R.U64 R24, R20, R30, R7 ;  /* 0x0000001e14187219 */ /* 0x008fc40000001207 */
[----:B------:R-:W-:Y:S02]  /*5080*/  SHF.R.U32.HI R7, RZ, R30, R7 ;  /* 0x0000001eff077219 */ /* 0x000fe40000011607 */
[----:B------:R-:W-:Y:S01]  /*5090*/  SHF.L.U32 R30, R14, UR4, RZ ;  /* 0x000000040e1e7c19 */ /* 0x000fe200080006ff */
[----:B-1----:R-:W-:Y:S01]  /*50a0*/  IMAD.MOV R12, RZ, RZ, -R9 ;  /* 0x000000ffff0c7224 */ /* 0x002fe200078e0a09 */
[--C-:B------:R-:W-:Y:S01]  /*50b0*/  SHF.R.U64 R26, R24, UR4, R7.reuse ;  /* 0x00000004181a7c19 */ /* 0x100fe20008001207 */
[----:B------:R-:W1:Y:S01]  /*50c0*/  LDC R27, c[0x0][0x8f0] ;  /* 0x00023c00ff1b7b82 */ /* 0x000e620000000800 */
[----:B------:R-:W-:Y:S01]  /*50d0*/  SHF.R.U32.HI R9, RZ, UR4, R7 ;  /* 0x00000004ff097c19 */ /* 0x000fe20008011607 */
[----:B----4-:R-:W-:Y:S02]  /*50e0*/  IMAD R28, R11, R12, R8 ;  /* 0x0000000c0b1c7224 */ /* 0x010fe400078e0208 */
[----:B------:R-:W-:-:S04]  /*50f0*/  IMAD.MOV.U32 R8, RZ, RZ, R26 ;  /* 0x000000ffff087224 */ /* 0x000fc800078e001a */
[----:B------:R-:W3:Y:S08]  /*5100*/  LDC R29, c[0x0][0x8e0] ;  /* 0x00023800ff1d7b82 */ /* 0x000ef00000000800 */
[----:B------:R-:W4:Y:S01]  /*5110*/  LDC R31, c[0x0][0x8b8] ;  /* 0x00022e00ff1f7b82 */ /* 0x000f220000000800 */
[----:B------:R-:W-:Y:S05]  /*5120*/  @!P0 BRA `(.L_x_100) ;  /* 0x0000000000288947 */ /* 0x000fea0003800000 */
[----:B------:R-:W5:Y:S02]  /*5130*/  LDC R7, c[0x0][0x8f4] ;  /* 0x00023d00ff077b82 */ /* 0x000f640000000800 */
[----:B-----5:R-:W-:-:S05]  /*5140*/  IADD3 R7, P0, R26, R7, RZ ;  /* 0x000000071a077210 */ /* 0x020fca0007f1e0ff */
[----:B------:R-:W-:-:S04]  /*5150*/  IMAD.X R11, RZ, RZ, R9, P0 ;  /* 0x000000ffff0b7224 */ /* 0x000fc800000e0609 */
[----:B------:R-:W-:-:S04]  /*5160*/  IMAD.WIDE.U32 R8, R11, R32, RZ ;  /* 0x000000200b087225 */ /* 0x000fc800078e00ff */
[----:B--2---:R-:W-:-:S04]  /*5170*/  IMAD.WIDE.U32 R12, P0, R7, R33, R8 ;  /* 0x00000021070c7225 */ /* 0x004fc80007800008 */
[----:B------:R-:W-:-:S04]  /*5180*/  IMAD.WIDE.U32 R8, R7, R32, RZ ;  /* 0x0000002007087225 */ /* 0x000fc800078e00ff */
[----:B------:R-:W-:Y:S01]  /*5190*/  IMAD.X R15, RZ, RZ, RZ, P0 ;  /* 0x000000ffff0f7224 */ /* 0x000fe200000e06ff */
[----:B------:R-:W-:Y:S01]  /*51a0*/  IADD3 RZ, P0, R9, R12, RZ ;  /* 0x0000000c09ff7210 */ /* 0x000fe20007f1e0ff */
[----:B------:R-:W-:-:S04]  /*51b0*/  IMAD.MOV.U32 R14, RZ, RZ, R13 ;  /* 0x000000ffff0e7224 */ /* 0x000fc800078e000d */
[----:B------:R-:W-:-:S08]  /*51c0*/  IMAD.WIDE.U32.X R8, R11, R33, R14, P0 ;  /* 0x000000210b087225 */ /* 0x000fd000000e040e */
.L_x_100:
[----:B------:R-:W-:Y:S01]  /*51d0*/  ISETP.NE.AND P0, PT, R2, 0x1, PT ;  /* 0x000000010200780c */ /* 0x000fe20003f05270 */
[----:B------:R-:W-:Y:S01]  /*51e0*/  USHF.L.U32 UR4, UR37, UR4, URZ ;  /* 0x0000000425047299 */ /* 0x000fe2000800063f */
[----:B------:R-:W-:Y:S01]  /*51f0*/  LOP3.LUT R7, RZ, R30, RZ, 0x33, !PT ;  /* 0x0000001eff077212 */ /* 0x000fe200078e33ff */
[----:B--2---:R-:W-:Y:S01]  /*5200*/  IMAD.MOV R21, RZ, RZ, -R21 ;  /* 0x000000ffff157224 */ /* 0x004fe200078e0a15 */
[----:B-1----:R-:W-:Y:S01]  /*5210*/  SHF.R.U64 R8, R8, R27, R9 ;  /* 0x0000001b08087219 */ /* 0x002fe20000001209 */
[----:B------:R-:W-:Y:S01]  /*5220*/  VIADD R11, R25, 0xffffffff ;  /* 0xffffffff190b7836 */ /* 0x000fe20000000000 */
[----:B------:R-:W-:-:S03]  /*5230*/  LOP3.LUT R7, R24, R7, RZ, 0xc0, !PT ;  /* 0x0000000718077212 */ /* 0x000fc600078ec0ff */
[----:B------:R-:W-:-:S04]  /*5240*/  IMAD.MOV R9, RZ, RZ, -R8 ;  /* 0x000000ffff097224 */ /* 0x000fc800078e0a08 */
[----:B------:R-:W-:Y:S02]  /*5250*/  @P0 IMAD R28, R23, R21, R10 ;  /* 0x00000015171c0224 */ /* 0x000fe400078e020a */
[----:B------:R-:W-:Y:S01]  /*5260*/  IMAD R21, R8, UR4, R7 ;  /* 0x0000000408157c24 */ /* 0x000fe2000f8e0207 */
[----:B------:R-:W-:Y:S01]  /*5270*/  LOP3.LUT R8, R20, R11, RZ, 0xc0, !PT ;  /* 0x0000000b14087212 */ /* 0x000fe200078ec0ff */
[----:B---3--:R-:W-:Y:S02]  /*5280*/  IMAD R7, R9, R29, R26 ;  /* 0x0000001d09077224 */ /* 0x008fe400078e021a */
[----:B----4-:R-:W-:Y:S02]  /*5290*/  IMAD R21, R21, R31, R28 ;  /* 0x0000001f15157224 */ /* 0x010fe400078e021c */
[----:B------:R-:W-:Y:S02]  /*52a0*/  IMAD R8, R7, R25, R8 ;  /* 0x0000001907087224 */ /* 0x000fe400078e0208 */
[----:B------:R-:W-:-:S02]  /*52b0*/  IMAD.MOV.U32 R11, RZ, RZ, 0x1 ;  /* 0x00000001ff0b7424 */ /* 0x000fc400078e00ff */
[----:B------:R-:W-:Y:S01]  /*52c0*/  IMAD.MOV.U32 R7, RZ, RZ, R22 ;  /* 0x000000ffff077224 */ /* 0x000fe200078e0016 */
[----:B------:R-:W-:Y:S02]  /*52d0*/  SEL R20, R8, R21, !P0 ;  /* 0x0000001508147207 */ /* 0x000fe40004000000 */
[----:B------:R-:W-:-:S07]  /*52e0*/  SEL R21, R21, R8, !P0 ;  /* 0x0000000815157207 */ /* 0x000fce0004000000 */
.L_x_98:
[----:B------:R-:W-:-:S08]  /*52f0*/  NOP ;  /* 0x0000000000007918 */ /* 0x000fd00000000000 */
[----:B------:R-:W1:-:S00]  /*5300*/  USETMAXREG.DEALLOC.CTAPOOL 0x28 ;  /* 0x00000028000079c8 */ /* 0x000e4000080e0500 */
[----:B-1----:R-:W-:-:S13]  /*5310*/  ISETP.NE.AND P0, PT, R0, 0x1, PT ;  /* 0x000000010000780c */ /* 0x002fda0003f05270 */
[----:B------:R-:W-:Y:S05]  /*5320*/  @!P0 BRA `(.L_x_9) ;  /* 0x0000002000cc8947 */ /* 0x000fea0003800000 */
[----:B------:R-:W-:Y:S05]  /*5330*/  @!P3 BRA `(.L_x_101) ;  /* 0x0000001000b0b947 */ /* 0x000fea0003800000 */
[----:B------:R-:W-:-:S04]  /*5340*/  PRMT R3, R6, 0x9910, RZ ;  /* 0x0000991006037816 */ /* 0x000fc800000000ff */
[----:B------:R-:W-:-:S04]  /*5350*/  ISETP.NE.AND P0, PT, R3, RZ, PT ;  /* 0x000000ff0300720c */ /* 0x000fc80003f05270 */
[----:B------:R-:W-:-:S13]  /*5360*/  ISETP.NE.OR P0, PT, R0, 0x2, !P0 ;  /* 0x000000020000780c */ /* 0x000fda0004705670 */
[----:B------:R-:W-:Y:S05]  /*5370*/  @P0 BRA `(.L_x_9) ;  /* 0x0000002000b80947 */ /* 0x000fea0003800000 */
[----:B------:R-:W-:-:S13]  /*5380*/  LOP3.LUT P1, RZ, R11, 0xff, RZ, 0xc0, !PT ;  /* 0x000000ff0bff7812 */ /* 0x000fda000782c0ff */
[----:B------:R-:W-:Y:S05]  /*5390*/  @!P1 BRA `(.L_x_102) ;  /* 0x0000000000189947 */ /* 0x000fea0003800000 */
[----:B------:R-:W-:Y:S01]  /*53a0*/  UMOV UR4, 0x400 ;  /* 0x0000040000047882 */ /* 0x000fe20000000000 */
[----:B------:R-:W-:Y:S01]  /*53b0*/  IMAD.MOV.U32 R0, RZ, RZ, RZ ;  /* 0x000000ffff007224 */ /* 0x000fe200078e00ff */
[----:B------:R-:W-:-:S04]  /*53c0*/  ULEA UR4, UR36, UR4, 0x18 ;  /* 0x0000000424047291 */ /* 0x000fc8000f8ec03f */
[----:B------:R-:W-:-:S05]  /*53d0*/  SHF.L.U32 R0, R0, 0x1f, RZ ;  /* 0x0000001f00007819 */ /* 0x000fca00000006ff */
[----:B------:R-:W1:Y:S02]  /*53e0*/  SYNCS.PHASECHK.TRANS64.TRYWAIT P0, [UR4+0xa8], R0 ;  /* 0x0000a800ff0075a7 */ /* 0x000e640008000144 */
[----:B-1----:R-:W-:Y:S05]  /*53f0*/  @!P0 BRA `(.L_x_103) ;  /* 0x0000002400208947 */ /* 0x002fea0003800000 */
.L_x_102:
[----:B------:R-:W-:Y:S01]  /*5400*/  PRMT R9, RZ, 0x7610, R9 ;  /* 0x00007610ff097816 */ /* 0x000fe20000000009 */
[----:B------:R-:W-:Y:S06]  /*5410*/  @P2 BRA `(.L_x_104) ;  /* 0x0000000000242947 */ /* 0x000fec0003800000 */
[----:B------:R-:W-:Y:S02]  /*5420*/  ULDC.64 UR4, c[0x0][0x588] ;  /* 0x0001620000047ab9 */ /* 0x000fe40000000a00 */
[----:B------:R-:W-:-:S04]  /*5430*/  ISETP.NE.U32.AND P0, PT, RZ, UR4, PT ;  /* 0x00000004ff007c0c */ /* 0x000fc8000bf05070 */
[----:B------:R-:W-:-:S13]  /*5440*/  ISETP.NE.AND.EX P0, PT, RZ, UR5, PT, P0 ;  /* 0x00000005ff007c0c */ /* 0x000fda000bf05300 */
[----:B------:R-:W-:Y:S05]  /*5450*/  @!P0 BRA `(.L_x_105) ;  /* 0x00000000000c8947 */ /* 0x000fea0003800000 */
[----:B------:R2:W5:Y:S01]  /*5460*/  LDG.E R11, desc[UR54][R4.64] ;  /* 0x00000036040b7981 */ /* 0x000562000c1e1900 */
[----:B------:R-:W-:Y:S01]  /*5470*/  IMAD.MOV.U32 R9, RZ, RZ, 0x1 ;  /* 0x00000001ff097424 */ /* 0x000fe200078e00ff */
[----:B------:R-:W-:Y:S06]  /*5480*/  BRA `(.L_x_104) ;  /* 0x0000000000087947 */ /* 0x000fec0003800000 */
.L_x_105:
[----:B------:R-:W3:Y:S01]  /*5490*/  LDC R11, c[0x0][0x580] ;  /* 0x00016000ff0b7b82 */ /* 0x000ee20000000800 */
[----:B------:R-:W-:-:S07]  /*54a0*/  IMAD.MOV.U32 R9, RZ, RZ, 0x1 ;  /* 0x00000001ff097424 */ /* 0x000fce00078e00ff */
.L_x_104:
[----:B-1----:R-:W-:Y:S01]  /*54b0*/  IMAD.MOV.U32 R0, RZ, RZ, 0x1 ;  /* 0x00000001ff007424 */ /* 0x002fe200078e00ff */
[----:B------:R-:W-:Y:S06]  /*54c0*/  @!P1 BRA `(.L_x_106) ;  /* 0x0000000c00dc9947 */ /* 0x000fec0003800000 */
[----:B------:R-:W1:Y:S01]  /*54d0*/  LDC R3, c[0x0][0x8a8] ;  /* 0x00022a00ff037b82 */ /* 0x000e620000000800 */
[----:B------:R-:W-:Y:S01]  /*54e0*/  IMAD.MOV.U32 R0, RZ, RZ, -0x1 ;  /* 0xffffffffff007424 */ /* 0x000fe200078e00ff */
[----:B------:R-:W-:Y:S01]  /*54f0*/  ULDC UR4, c[0x0][0x900] ;  /* 0x0002400000047ab9 */ /* 0x000fe20000000800 */
[----:B------:R-:W-:Y:S01]  /*5500*/  LOP3.LUT R10, R18, 0x2, RZ, 0xfc, !PT ;  /* 0x00000002120a7812 */ /* 0x000fe200078efcff */
[----:B------:R-:W-:Y:S01]  /*5510*/  ULDC.64 UR6, c[0x0][0x198] ;  /* 0x0000660000067ab9 */ /* 0x000fe20000000a00 */
[----:B------:R-:W-:Y:S02]  /*5520*/  USHF.L.U32 UR13, UR37, UR4, URZ ;  /* 0x00000004250d7299 */ /* 0x000fe4000800063f */
[----:B------:R-:W-:Y:S01]  /*5530*/  SHF.L.U32 R8, R0, UR4, RZ ;  /* 0x0000000400087c19 */ /* 0x000fe200080006ff */
[----:B------:R-:W-:Y:S01]  /*5540*/  IMAD.MOV.U32 R0, RZ, RZ, 0x1 ;  /* 0x00000001ff007424 */ /* 0x000fe200078e00ff */
[----:B------:R-:W-:Y:S01]  /*5550*/  ULDC.64 UR14, c[0x0][0x588] ;  /* 0x00016200000e7ab9 */ /* 0x000fe20000000a00 */
[----:B------:R-:W-:Y:S01]  /*5560*/  ULDC.64 UR22, c[0x0][0x8f8] ;  /* 0x00023e0000167ab9 */ /* 0x000fe20000000a00 */
[----:B------:R-:W-:Y:S01]  /*5570*/  LOP3.LUT R8, RZ, R8, RZ, 0x33, !PT ;  /* 0x00000008ff087212 */ /* 0x000fe200078e33ff */
[----:B------:R-:W-:Y:S01]  /*5580*/  ULDC.64 UR24, c[0x0][0x590] ;  /* 0x0001640000187ab9 */ /* 0x000fe20000000a00 */
[----:B-1----:R-:W-:-:S07]  /*5590*/  VIADD R3, R3, 0xffffffff ;  /* 0xffffffff03037836 */ /* 0x002fce0000000000 */
.L_x_138:
[----:B------:R-:W-:Y:S02]  /*55a0*/  ISETP.NE.U32.AND P0, PT, RZ, UR24, PT ;  /* 0x00000018ff007c0c */ /* 0x000fe4000bf05070 */
[----:B------:R-:W-:Y:S02]  /*55b0*/  R2UR UR19, R21 ;  /* 0x00000000151372ca */ /* 0x000fe400000e0000 */
[----:B------:R-:W-:Y:S02]  /*55c0*/  R2UR UR18, R20 ;  /* 0x00000000141272ca */ /* 0x000fe400000e0000 */
[----:B------:R-:W-:-:S09]  /*55d0*/  ISETP.NE.AND.EX P0, PT, RZ, UR25, PT, P0 ;  /* 0x00000019ff007c0c */ /* 0x000fd2000bf05300 */
[----:B------:R-:W-:Y:S02]  /*55e0*/  USHF.L.U32 UR19, UR19, 0x7, URZ ;  /* 0x0000000713137899 */ /* 0x000fe4000800063f */
[----:B------:R-:W-:Y:S02]  /*55f0*/  USHF.L.U32 UR18, UR18, 0x7, URZ ;  /* 0x0000000712127899 */ /* 0x000fe4000800063f */
[----:B---34-:R-:W-:Y:S10]  /*5600*/  @!P0 BRA `(.L_x_107) ;  /* 0x00000000002c8947 */ /* 0x018ff40003800000 */
[----:B------:R-:W-:-:S04]  /*5610*/  ISETP.NE.U32.AND P1, PT, RZ, UR14, PT ;  /* 0x0000000eff007c0c */ /* 0x000fc8000bf25070 */
[----:B------:R-:W-:-:S13]  /*5620*/  ISETP.NE.AND.EX P1, PT, RZ, UR15, PT, P1 ;  /* 0x0000000fff007c0c */ /* 0x000fda000bf25310 */
[----:B------:R-:W-:Y:S05]  /*5630*/  @!P1 BRA `(.L_x_108) ;  /* 0x0000000000189947 */ /* 0x000fea0003800000 */
[----:B--2---:R-:W1:Y:S01]  /*5640*/  LDC.64 R4, c[0x0][0x588] ;  /* 0x00016200ff047b82 */ /* 0x004e620000000a00 */
[----:B------:R-:W-:-:S04]  /*5650*/  IMAD R9, R7, UR24, RZ ;  /* 0x0000001807097c24 */ /* 0x000fc8000f8e02ff */
[----:B-1----:R-:W-:-:S05]  /*5660*/  IMAD.WIDE R4, R9, 0x4, R4 ;  /* 0x0000000409047825 */ /* 0x002fca00078e0204 */
[----:B---3-5:R1:W5:Y:S01]  /*5670*/  LDG.E R11, desc[UR54][R4.64] ;  /* 0x00000036040b7981 */ /* 0x028362000c1e1900 */
[----:B------:R-:W-:Y:S01]  /*5680*/  MOV R9, 0x1 ;  /* 0x0000000100097802 */ /* 0x000fe20000000f00 */
[----:B------:R-:W-:Y:S06]  /*5690*/  BRA `(.L_x_107) ;  /* 0x0000000000087947 */ /* 0x000fec0003800000 */
.L_x_108:
[----:B---3-5:R-:W4:Y:S01]  /*56a0*/  LDC R11, c[0x0][0x580] ;  /* 0x00016000ff0b7b82 */ /* 0x028f220000000800 */
[----:B------:R-:W-:-:S07]  /*56b0*/  IMAD.MOV.U32 R9, RZ, RZ, 0x1 ;  /* 0x00000001ff097424 */ /* 0x000fce00078e00ff */
.L_x_107:
[----:B------:R-:W-:Y:S05]  /*56c0*/  @!P0 BRA `(.L_x_109) ;  /* 0x00000000001c8947 */ /* 0x000fea0003800000 */
[----:B------:R-:W-:-:S13]  /*56d0*/  LOP3.LUT P2, RZ, R9, 0xff, RZ, 0xc0, !PT ;  /* 0x000000ff09ff7812 */ /* 0x000fda000784c0ff */
[----:B-12---:R-:W1:Y:S02]  /*56e0*/  @!P2 LDC.64 R4, c[0x0][0x588] ;  /* 0x00016200ff04ab82 */ /* 0x006e640000000a00 */
[----:B-1----:R-:W-:-:S04]  /*56f0*/  @!P2 ISETP.NE.U32.AND P0, PT, R4, RZ, PT ;  /* 0x000000ff0400a20c */ /* 0x002fc80003f05070 */
[----:B------:R-:W-:Y:S02]  /*5700*/  @!P2 ISETP.NE.AND.EX P1, PT, R5, RZ, PT, P0 ;  /* 0x000000ff0500a20c */ /* 0x000fe40003f25300 */
[----:B---345:R-:W-:Y:S02]  /*5710*/  @P2 FSETP.EQ.AND P0, PT, R11, RZ, PT ;  /* 0x000000ff0b00220b */ /* 0x038fe40003f02000 */
[----:B------:R-:W-:Y:S01]  /*5720*/  @!P2 PLOP3.LUT P0, PT, P1, PT, PT, 0x8, 0x0 ;  /* 0x000000000000a81c */ /* 0x000fe20000f0e170 */
[----:B------:R-:W-:-:S12]  /*5730*/  BRA `(.L_x_110) ;  /* 0x0000000000047947 */ /* 0x000fd80003800000 */
.L_x_109:
[----:B---345:R-:W-:-:S13]  /*5740*/  FSETP.EQ.AND P0, PT, R11, RZ, PT ;  /* 0x000000ff0b00720b */ /* 0x038fda0003f02000 */
.L_x_110:
[----:B------:R-:W-:Y:S02]  /*5750*/  ISETP.NE.AND P2, PT, R10, 0x3, PT ;  /* 0x000000030a00780c */ /* 0x000fe40003f45270 */
[----:B------:R-:W-:-:S04]  /*5760*/  ELECT P1, URZ, PT ;  /* 0x00000000003f782f */ /* 0x000fc80003820000 */
[----:B------:R-:W-:-:S07]  /*5770*/  PLOP3.LUT P0, PT, P1, P0, PT, 0x20, 0x0 ;  /* 0x000000000000781c */ /* 0x000fce0000f00470 */
[----:B------:R-:W-:Y:S06]  /*5780*/  @!P2 BRA `(.L_x_111) ;  /* 0x000000000004a947 */ /* 0x000fec0003800000 */
[----:B------:R-:W-:Y:S01]  /*5790*/  BPT.TRAP 0x1 ;  /* 0x000000040000795c */ /* 0x000fe20000300000 */
.L_x_111:
[----:B------:R-:W3:Y:S01]  /*57a0*/  S2UR UR36, SR_CgaCtaId ;  /* 0x00000000002479c3 */ /* 0x000ee20000008800 */
[----:B------:R-:W-:Y:S01]  /*57b0*/  UMOV UR4, 0x400 ;  /* 0x0000040000047882 */ /* 0x000fe20000000000 */
[----:B-12---:R-:W-:Y:S01]  /*57c0*/  SHF.L.U32 R4, R0, 0x1f, RZ ;  /* 0x0000001f00047819 */ /* 0x006fe200000006ff */
[----:B---3--:R-:W-:-:S09]  /*57d0*/  ULEA UR4, UR36, UR4, 0x18 ;  /* 0x0000000424047291 */ /* 0x008fd2000f8ec03f */
[----:B------:R-:W1:Y:S02]  /*57e0*/  SYNCS.PHASECHK.TRANS64.TRYWAIT P1, [UR4+0x80], R4 ;  /* 0x00008004ff0075a7 */ /* 0x000e640008020144 */
[----:B-1----:R-:W-:Y:S05]  /*57f0*/  @!P1 BRA `(.L_x_112) ;  /* 0x0000002000389947 */ /* 0x002fea0003800000 */
.L_x_172:
[----:B------:R-:W-:Y:S04]  /*5800*/  BSSY B0, `(.L_x_113) ;  /* 0x000000e000007945 */ /* 0x000fe80003800000 */
[----:B------:R-:W-:Y:S05]  /*5810*/  @!P0 BRA `(.L_x_114) ;  /* 0x0000000000308947 */ /* 0x000fea0003800000 */
[----:B------:R-:W-:Y:S01]  /*5820*/  R2UR UR20, R7 ;  /* 0x00000000071472ca */ /* 0x000fe200000e0000 */
[----:B------:R-:W-:Y:S02]  /*5830*/  UIADD3 UR8, UP0, UR6, 0x3f0, URZ ;  /* 0x000003f006087890 */ /* 0x000fe4000ff1e03f */
[----:B------:R-:W-:Y:S02]  /*5840*/  UIADD3 UR16, UR4, 0x200, URZ ;  /* 0x0000020004107890 */ /* 0x000fe4000fffe03f */
[----:B------:R-:W-:Y:S02]  /*5850*/  UIADD3 UR17, UR4, 0x60, URZ ;  /* 0x0000006004117890 */ /* 0x000fe4000fffe03f */
[----:B------:R-:W-:Y:S01]  /*5860*/  UIADD3.X UR9, URZ, UR7, URZ, UP0, !UPT ;  /* 0x000000073f097290 */ /* 0x000fe200087fe43f */
[----:B------:R-:W-:Y:S01]  /*5870*/  UMOV UR10, 0x0 ;  /* 0x00000000000a7882 */ /* 0x000fe20000000000 */
[----:B------:R-:W-:-:S07]  /*5880*/  UMOV UR11, 0x10000000 ;  /* 0x10000000000b7882 */ /* 0x000fce0000000000 */
[----:B------:R2:W-:Y:S02]  /*5890*/  UTMALDG.3D [UR16], [UR8], desc[UR10] ;  /* 0x00000a10080075b4 */ /* 0x0005e40008011000 */
[----:B--2---:R-:W-:Y:S05]  /*58a0*/  @!P2 BRA `(.L_x_115) ;  /* 0x000000000004a947 */ /* 0x004fea0003800000 */
[----:B------:R-:W-:Y:S01]  /*58b0*/  BPT.TRAP 0x1 ;  /* 0x000000040000795c */ /* 0x000fe20000300000 */
.L_x_115:
[----:B-1----:R-:W1:Y:S02]  /*58c0*/  LDC R5, c[0x0][0x800] ;  /* 0x00020000ff057b82 */ /* 0x002e640000000800 */
[----:B-1----:R2:W-:Y:S02]  /*58d0*/  SYNCS.ARRIVE.TRANS64.RED.A0TR RZ, [UR4+0x60], R5 ;  /* 0x00006005ffff79a7 */ /* 0x0025e40008300404 */
.L_x_114:
[----:B------:R-:W-:Y:S05]  /*58e0*/  BSYNC B0 ;  /* 0x0000000000007941 */ /* 0x000fea0003800000 */
.L_x_113:
[----:B------:R-:W-:Y:S05]  /*58f0*/  @!P2 BRA `(.L_x_116) ;  /* 0x000000000004a947 */ /* 0x000fea0003800000 */
[----:B------:R-:W-:Y:S01]  /*5900*/  BPT.TRAP 0x1 ;  /* 0x000000040000795c */ /* 0x000fe20000300000 */
.L_x_116:
[----:B------:R-:W-:-:S04]  /*5910*/  UIADD3 UR5, UR4, 0x60, URZ ;  /* 0x0000006004057890 */ /* 0x000fc8000fffe03f */
[----:B------:R-:W-:-:S09]  /*5920*/  UPRMT UR5, UR36, 0x654, UR5 ;  /* 0x0000065424057896 */ /* 0x000fd20008000005 */
[----:B------:R-:W-:Y:S01]  /*5930*/  SYNCS.ARRIVE.TRANS64.RED.A1T0 RZ, [UR5], RZ ;  /* 0x000000ffffff79a7 */ /* 0x000fe20008100405 */
[----:B------:R-:W-:Y:S05]  /*5940*/  @!P2 BRA `(.L_x_117) ;  /* 0x000000000004a947 */ /* 0x000fea0003800000 */
[----:B------:R-:W-:Y:S01]  /*5950*/  BPT.TRAP 0x1 ;  /* 0x000000040000795c */ /* 0x000fe20000300000 */
.L_x_117:
[----:B------:R-:W3:Y:S02]  /*5960*/  SYNCS.PHASECHK.TRANS64.TRYWAIT P1, [UR4+0x88], R4 ;  /* 0x00008804ff0075a7 */ /* 0x000ee40008020144 */
[----:B---3--:R-:W-:Y:S05]  /*5970*/  @!P1 BRA `(.L_x_118) ;  /* 0x0000001c00f09947 */ /* 0x008fea0003800000 */
.L_x_173:
[----:B------:R-:W-:Y:S04]  /*5980*/  BSSY B0, `(.L_x_119) ;  /* 0x0000010000007945 */ /* 0x000fe80003800000 */
[----:B------:R-:W-:Y:S05]  /*5990*/  @!P0 BRA `(.L_x_120) ;  /* 0x0000000000388947 */ /* 0x000fea0003800000 */
[----:B------:R-:W-:Y:S01]  /*59a0*/  UIADD3 UR16, UP0, UR6, 0x3f0, URZ ;  /* 0x000003f006107890 */ /* 0x000fe2000ff1e03f */
[----:B------:R-:W-:Y:S01]  /*59b0*/  R2UR UR12, R7 ;  /* 0x00000000070c72ca */ /* 0x000fe200000e0000 */
[----:B------:R-:W-:Y:S02]  /*59c0*/  UIADD3 UR10, UR18, 0x20, URZ ;  /* 0x00000020120a7890 */ /* 0x000fe4000fffe03f */
[----:B------:R-:W-:Y:S02]  /*59d0*/  UIADD3 UR8, UR4, 0x2200, URZ ;  /* 0x0000220004087890 */ /* 0x000fe4000fffe03f */
[----:B------:R-:W-:Y:S02]  /*59e0*/  UIADD3 UR9, UR4, 0x68, URZ ;  /* 0x0000006804097890 */ /* 0x000fe4000fffe03f */
[----:B------:R-:W-:Y:S01]  /*59f0*/  UIADD3.X UR17, URZ, UR7, URZ, UP0, !UPT ;  /* 0x000000073f117290 */ /* 0x000fe200087fe43f */
[----:B------:R-:W-:Y:S01]  /*5a00*/  UMOV UR20, 0x0 ;  /* 0x0000000000147882 */ /* 0x000fe20000000000 */
[----:B------:R-:W-:Y:S01]  /*5a10*/  UMOV UR21, 0x10000000 ;  /* 0x1000000000157882 */ /* 0x000fe20000000000 */
[----:B------:R-:W-:-:S06]  /*5a20*/  UMOV UR11, UR19 ;  /* 0x00000013000b7c82 */ /* 0x000fcc0008000000 */
[----:B------:R3:W-:Y:S02]  /*5a30*/  UTMALDG.3D [UR8], [UR16], desc[UR20] ;  /* 0x00001408100075b4 */ /* 0x0007e40008011000 */
[----:B---3--:R-:W-:Y:S05]  /*5a40*/  @!P2 BRA `(.L_x_121) ;  /* 0x000000000004a947 */ /* 0x008fea0003800000 */
[----:B------:R-:W-:Y:S01]  /*5a50*/  BPT.TRAP 0x1 ;  /* 0x000000040000795c */ /* 0x000fe20000300000 */
.L_x_121:
[----:B-12---:R-:W1:Y:S02]  /*5a60*/  LDC R5, c[0x0][0x800] ;  /* 0x00020000ff057b82 */ /* 0x006e640000000800 */
[----:B-1----:R3:W-:Y:S02]  /*5a70*/  SYNCS.ARRIVE.TRANS64.RED.A0TR RZ, [UR4+0x68], R5 ;  /* 0x00006805ffff79a7 */ /* 0x0027e40008300404 */
.L_x_120:
[----:B------:R-:W-:Y:S05]  /*5a80*/  BSYNC B0 ;  /* 0x0000000000007941 */ /* 0x000fea0003800000 */
.L_x_119:
[----:B------:R-:W-:Y:S05]  /*5a90*/  @!P2 BRA `(.L_x_122) ;  /* 0x000000000004a947 */ /* 0x000fea0003800000 */
[----:B------:R-:W-:Y:S01]  /*5aa0*/  BPT.TRAP 0x1 ;  /* 0x000000040000795c */ /* 0x000fe20000300000 */
.L_x_122:
[----:B------:R-:W-:-:S04]  /*5ab0*/  UIADD3 UR5, UR4, 0x68, URZ ;  /* 0x0000006804057890 */ /* 0x000fc8000fffe03f */
[----:B------:R-:W-:-:S09]  /*5ac0*/  UPRMT UR5, UR36, 0x654, UR5 ;  /* 0x0000065424057896 */ /* 0x000fd20008000005 */
[----:B------:R-:W-:Y:S01]  /*5ad0*/  SYNCS.ARRIVE.TRANS64.RED.A1T0 RZ, [UR5], RZ ;  /* 0x000000ffffff79a7 */ /* 0x000fe20008100405 */
[----:B------:R-:W-:Y:S05]  /*5ae0*/  @!P2 BRA `(.L_x_123) ;  /* 0x000000000004a947 */ /* 0x000fea0003800000 */
[----:B------:R-:W-:Y:S01]  /*5af0*/  BPT.TRAP 0x1 ;  /* 0x000000040000795c */ /* 0x000fe20000300000 */
.L_x_123:
[----:B------:R-:W4:Y:S02]  /*5b00*/  SYNCS.PHASECHK.TRANS64.TRYWAIT P1, [UR4+0x90], R4 ;  /* 0x00009004ff0075a7 */ /* 0x000f240008020144 */
[----:B----4-:R-:W-:Y:S05]  /*5b10*/  @!P1 BRA `(.L_x_124) ;  /* 0x0000001c00a09947 */ /* 0x010fea0003800000 */
.L_x_174:
        /* <DEDUP_REMOVED lines=12> */
[----:B----4-:R-:W-:Y:S05]  /*5be0*/  @!P2 BRA `(.L_x_127) ;  /* 0x000000000004a947 */ /* 0x010fea0003800000 */
[----:B------:R-:W-:Y:S01]  /*5bf0*/  BPT.TRAP 0x1 ;  /* 0x000000040000795c */ /* 0x000fe20000300000 */
.L_x_127:
[----:B-123--:R-:W1:Y:S02]  /*5c00*/  LDC R5, c[0x0][0x800] ;  /* 0x00020000ff057b82 */ /* 0x00ee640000000800 */
[----:B-1----:R4:W-:Y:S02]  /*5c10*/  SYNCS.ARRIVE.TRANS64.RED.A0TR RZ, [UR4+0x70], R5 ;  /* 0x00007005ffff79a7 */ /* 0x0029e40008300404 */
.L_x_126:
[----:B------:R-:W-:Y:S05]  /*5c20*/  BSYNC B0 ;  /* 0x0000000000007941 */ /* 0x000fea0003800000 */
.L_x_125:
[----:B------:R-:W-:Y:S05]  /*5c30*/  @!P2 BRA `(.L_x_128) ;  /* 0x000000000004a947 */ /* 0x000fea0003800000 */
[----:B------:R-:W-:Y:S01]  /*5c40*/  BPT.TRAP 0x1 ;  /* 0x000000040000795c */ /* 0x000fe20000300000 */
.L_x_128:
[----:B------:R-:W-:-:S04]  /*5c50*/  UIADD3 UR5, UR4, 0x70, URZ ;  /* 0x0000007004057890 */ /* 0x000fc8000fffe03f */
[----:B------:R-:W-:-:S09]  /*5c60*/  UPRMT UR5, UR36, 0x654, UR5 ;  /* 0x0000065424057896 */ /* 0x000fd20008000005 */
[----:B------:R-:W-:Y:S01]  /*5c70*/  SYNCS.ARRIVE.TRANS64.RED.A1T0 RZ, [UR5], RZ ;  /* 0x000000ffffff79a7 */ /* 0x000fe20008100405 */
[----:B------:R-:W-:Y:S05]  /*5c80*/  @!P2 BRA `(.L_x_129) ;  /* 0x000000000004a947 */ /* 0x000fea0003800000 */
[----:B------:R-:W-:Y:S01]  /*5c90*/  BPT.TRAP 0x1 ;  /* 0x000000040000795c */ /* 0x000fe20000300000 */
.L_x_129:
[----:B------:R-:W5:Y:S02]  /*5ca0*/  SYNCS.PHASECHK.TRANS64.TRYWAIT P1, [UR4+0x98], R4 ;  /* 0x00009804ff0075a7 */ /* 0x000f640008020144 */
[----:B-----5:R-:W-:Y:S05]  /*5cb0*/  @!P1 BRA `(.L_x_130) ;  /* 0x0000001c00509947 */ /* 0x020fea0003800000 */
.L_x_175:
[----:B------:R-:W-:Y:S04]  /*5cc0*/  BSSY B0, `(.L_x_131) ;  /* 0x0000010000007945 */ /* 0x000fe80003800000 */
[----:B------:R-:W-:Y:S05]  /*5cd0*/  @!P0 BRA `(.L_x_132) ;  /* 0x0000000000388947 */ /* 0x000fea0003800000 */
[----:B------:R-:W-:Y:S01]  /*5ce0*/  R2UR UR12, R7 ;  /* 0x00000000070c72ca */ /* 0x000fe200000e0000 */
[----:B------:R-:W-:Y:S02]  /*5cf0*/  UIADD3 UR16, UP0, UR6, 0x3f0, URZ ;  /* 0x000003f006107890 */ /* 0x000fe4000ff1e03f */
        /* <DEDUP_REMOVED lines=8> */
[----:B-1----:R-:W-:Y:S05]  /*5d80*/  @!P2 BRA `(.L_x_133) ;  /* 0x000000000004a947 */ /* 0x002fea0003800000 */
[----:B------:R-:W-:Y:S01]  /*5d90*/  BPT.TRAP 0x1 ;  /* 0x000000040000795c */ /* 0x000fe20000300000 */
.L_x_133:
[----:B------:R-:W1:Y:S02]  /*5da0*/  LDC R4, c[0x0][0x800] ;  /* 0x00020000ff047b82 */ /* 0x000e640000000800 */
[----:B-1----:R1:W-:Y:S02]  /*5db0*/  SYNCS.ARRIVE.TRANS64.RED.A0TR RZ, [UR4+0x78], R4 ;  /* 0x00007804ffff79a7 */ /* 0x0023e40008300404 */
.L_x_132:
[----:B------:R-:W-:Y:S05]  /*5dc0*/  BSYNC B0 ;  /* 0x0000000000007941 */ /* 0x000fea0003800000 */
.L_x_131:
[----:B------:R-:W-:Y:S05]  /*5dd0*/  @!P2 BRA `(.L_x_134) ;  /* 0x000000000004a947 */ /* 0x000fea0003800000 */
[----:B------:R-:W-:Y:S01]  /*5de0*/  BPT.TRAP 0x1 ;  /* 0x000000040000795c */ /* 0x000fe20000300000 */
.L_x_134:
[----:B------:R-:W-:Y:S01]  /*5df0*/  IADD3 R16, P0, R16, UR52, RZ ;  /* 0x0000003410107c10 */ /* 0x000fe2000ff1e0ff */
[----:B------:R-:W-:Y:S01]  /*5e00*/  UIADD3 UR4, UR4, 0x78, URZ ;  /* 0x0000007804047890 */ /* 0x000fe2000fffe03f */
[----:B------:R-:W-:Y:S01]  /*5e10*/  LOP3.LUT R0, R0, 0x1, RZ, 0x3c, !PT ;  /* 0x0000000100007812 */ /* 0x000fe200078e3cff */
[----:B------:R-:W-:Y:S01]  /*5e20*/  IMAD.MOV.U32 R21, RZ, RZ, -0x1 ;  /* 0xffffffffff157424 */ /* 0x000fe200078e00ff */
[----:B------:R-:W-:Y:S01]  /*5e30*/  IADD3.X R17, R17, UR38, RZ, P0, !PT ;  /* 0x0000002611117c10 */ /* 0x000fe200087fe4ff */
[----:B------:R-:W-:Y:S01]  /*5e40*/  UPRMT UR4, UR36, 0x654, UR4 ;  /* 0x0000065424047896 */ /* 0x000fe20008000004 */
[----:B------:R-:W-:Y:S01]  /*5e50*/  ISETP.GE.U32.AND P0, PT, R16, UR22, PT ;  /* 0x0000001610007c0c */ /* 0x000fe2000bf06070 */
[----:B------:R-:W-:Y:S01]  /*5e60*/  IMAD.MOV.U32 R20, RZ, RZ, -0x1 ;  /* 0xffffffffff147424 */ /* 0x000fe200078e00ff */
[----:B-1----:R-:W-:Y:S01]  /*5e70*/  PRMT R4, RZ, 0x7610, R4 ;  /* 0x00007610ff047816 */ /* 0x002fe20000000004 */
[----:B------:R-:W-:Y:S01]  /*5e80*/  IMAD.MOV.U32 R7, RZ, RZ, -0x1 ;  /* 0xffffffffff077424 */ /* 0x000fe200078e00ff */
[----:B------:R-:W-:-:S04]  /*5e90*/  ISETP.GE.U32.AND.EX P0, PT, R17, UR23, PT, P0 ;  /* 0x0000001711007c0c */ /* 0x000fc8000bf06100 */
[----:B------:R-:W-:Y:S09]  /*5ea0*/  SYNCS.ARRIVE.TRANS64.RED.A1T0 RZ, [UR4], RZ ;  /* 0x000000ffffff79a7 */ /* 0x000ff20008100404 */
[----:B------:R-:W-:Y:S05]  /*5eb0*/  @P0 BRA `(.L_x_135) ;  /* 0x0000000400580947 */ /* 0x000fea0003800000 */
[----:B------:R-:W1:Y:S01]  /*5ec0*/  S2R R15, SR_CTAID.X ;  /* 0x00000000000f7919 */ /* 0x000e620000002500 */
[----:B------:R-:W5:Y:S01]  /*5ed0*/  LDC.64 R12, c[0x0][0x8d0] ;  /* 0x00023400ff0c7b82 */ /* 0x000f620000000a00 */
[----:B------:R-:W-:Y:S01]  /*5ee0*/  ULDC UR4, c[0x0][0x150] ;  /* 0x0000540000047ab9 */ /* 0x000fe20000000800 */
[----:B------:R-:W-:Y:S01]  /*5ef0*/  IMAD.MOV.U32 R7, RZ, RZ, R16 ;  /* 0x000000ffff077224 */ /* 0x000fe200078e0010 */
[----:B------:R-:W2:Y:S01]  /*5f00*/  S2R R19, SR_CTAID.Y ;  /* 0x0000000000137919 */ /* 0x000ea20000002600 */
[----:B------:R-:W-:-:S04]  /*5f10*/  IMAD.MOV.U32 R21, RZ, RZ, R17 ;  /* 0x000000ffff157224 */ /* 0x000fc800078e0011 */
[----:B------:R-:W2:Y:S08]  /*5f20*/  LDC R22, c[0x0][0x144] ;  /* 0x00005100ff167b82 */ /* 0x000eb00000000800 */
[----:B------:R-:W3:Y:S01]  /*5f30*/  LDC R20, c[0x0][0x8d8] ;  /* 0x00023600ff147b82 */ /* 0x000ee20000000800 */
[----:B-----5:R-:W-:-:S04]  /*5f40*/  ISETP.NE.U32.AND P0, PT, R12, RZ, PT ;  /* 0x000000ff0c00720c */ /* 0x020fc80003f05070 */
[----:B------:R-:W-:Y:S02]  /*5f50*/  ISETP.NE.AND.EX P0, PT, R13, RZ, PT, P0 ;  /* 0x000000ff0d00720c */ /* 0x000fe40003f05300 */
[----:B-1----:R-:W-:Y:S02]  /*5f60*/  I2FP.F32.U32 R4, R15 ;  /* 0x0000000f00047245 */ /* 0x002fe40000201000 */
[----:B--2---:R-:W-:-:S03]  /*5f70*/  I2FP.F32.U32 R23, R19 ;  /* 0x0000001300177245 */ /* 0x004fc60000201000 */
[----:B------:R-:W-:-:S04]  /*5f80*/  FMUL R4, R4, UR4 ;  /* 0x0000000404047c20 */ /* 0x000fc80008400000 */
[----:B------:R1:W2:Y:S02]  /*5f90*/  F2I.U32.TRUNC.NTZ R14, R4 ;  /* 0x00000004000e7305 */ /* 0x0002a4000020f000 */
[----:B---3--:R-:W-:Y:S05]  /*5fa0*/  @!P0 BRA `(.L_x_136) ;  /* 0x0000000000308947 */ /* 0x008fea0003800000 */
[----:B----4-:R-:W3:Y:S02]  /*5fb0*/  LDC R5, c[0x0][0x8dc] ;  /* 0x00023700ff057b82 */ /* 0x010ee40000000800 */
[----:B---3--:R-:W-:-:S05]  /*5fc0*/  IADD3 R5, P0, R16, R5, RZ ;  /* 0x0000000510057210 */ /* 0x008fca0007f1e0ff */
[----:B------:R-:W-:-:S04]  /*5fd0*/  IMAD.X R21, RZ, RZ, R17, P0 ;  /* 0x000000ffff157224 */ /* 0x000fc800000e0611 */
[----:B------:R-:W-:-:S04]  /*5fe0*/  IMAD.WIDE.U32 R6, R21, R12, RZ ;  /* 0x0000000c15067225 */ /* 0x000fc800078e00ff */
[----:B------:R-:W-:-:S04]  /*5ff0*/  IMAD.WIDE.U32 R6, P0, R5, R13, R6 ;  /* 0x0000000d05067225 */ /* 0x000fc80007800006 */
[----:B-1----:R-:W-:-:S04]  /*6000*/  IMAD.WIDE.U32 R4, R5, R12, RZ ;  /* 0x0000000c05047225 */ /* 0x002fc800078e00ff */
[----:B------:R-:W-:Y:S01]  /*6010*/  IMAD.MOV.U32 R4, RZ, RZ, R7 ;  /* 0x000000ffff047224 */ /* 0x000fe200078e0007 */
[----:B------:R-:W-:Y:S01]  /*6020*/  IADD3 RZ, P1, R5, R6, RZ ;  /* 0x0000000605ff7210 */ /* 0x000fe20007f3e0ff */
[----:B------:R-:W-:-:S04]  /*6030*/  IMAD.X R5, RZ, RZ, RZ, P0 ;  /* 0x000000ffff057224 */ /* 0x000fc800000e06ff */
[----:B------:R-:W-:-:S04]  /*6040*/  IMAD.WIDE.U32.X R4, R21, R13, R4, P1 ;  /* 0x0000000d15047225 */ /* 0x000fc800008e0404 */
[----:B------:R-:W-:Y:S02]  /*6050*/  IMAD.MOV.U32 R7, RZ, RZ, R4 ;  /* 0x000000ffff077224 */ /* 0x000fe400078e0004 */
[----:B------:R-:W-:-:S07]  /*6060*/  IMAD.MOV.U32 R21, RZ, RZ, R5 ;  /* 0x000000ffff157224 */ /* 0x000fce00078e0005 */
.L_x_136:
[----:B------:R-:W-:Y:S01]  /*6070*/  ULDC UR4, c[0x0][0x154] ;  /* 0x0000550000047ab9 */ /* 0x000fe20000000800 */
[----:B------:R-:W3:Y:S01]  /*6080*/  LDC R12, c[0x0][0x148] ;  /* 0x00005200ff0c7b82 */ /* 0x000ee20000000800 */
[----:B------:R-:W-:Y:S01]  /*6090*/  FMUL R23, R23, UR4 ;  /* 0x0000000417177c20 */ /* 0x000fe20008400000 */
[----:B------:R-:W-:Y:S01]  /*60a0*/  ISETP.NE.AND P2, PT, R2, 0x1, PT ;  /* 0x000000010200780c */ /* 0x000fe20003f45270 */
[----:B--2---:R-:W-:Y:S01]  /*60b0*/  IMAD.MOV R6, RZ, RZ, -R14 ;  /* 0x000000ffff067224 */ /* 0x004fe200078e0a0e */
[-CC-:B------:R-:W-:Y:S02]  /*60c0*/  SHF.R.U64 R14, R7, R20.reuse, R21.reuse ;  /* 0x00000014070e7219 */ /* 0x180fe40000001215 */
[----:B------:R-:W-:Y:S01]  /*60d0*/  SHF.R.U32.HI R20, RZ, R20, R21 ;  /* 0x00000014ff147219 */ /* 0x000fe20000011615 */
[----:B------:R-:W2:Y:S01]  /*60e0*/  F2I.U32.TRUNC.NTZ R23, R23 ;  /* 0x0000001700177305 */ /* 0x000ea2000020f000 */
[----:B-1--4-:R-:W1:Y:S01]  /*60f0*/  LDC.64 R4, c[0x0][0x8c8] ;  /* 0x00023200ff047b82 */ /* 0x012e620000000a00 */
[----:B------:R-:W-:Y:S01]  /*6100*/  IADD3 R21, P0, RZ, -R14, RZ ;  /* 0x8000000eff157210 */ /* 0x000fe20007f1e0ff */
[----:B------:R-:W-:-:S04]  /*6110*/  IMAD R15, R22, R6, R15 ;  /* 0x00000006160f7224 */ /* 0x000fc800078e020f */
[----:B------:R-:W-:Y:S02]  /*6120*/  IMAD.X R7, RZ, RZ, ~R20, P0 ;  /* 0x000000ffff077224 */ /* 0x000fe400000e0e14 */
[----:B------:R-:W4:Y:S01]  /*6130*/  LDC R24, c[0x0][0x8c0] ;  /* 0x00023000ff187b82 */ /* 0x000f220000000800 */
[----:B--2---:R-:W-:-:S07]  /*6140*/  IMAD.MOV R13, RZ, RZ, -R23 ;  /* 0x000000ffff0d7224 */ /* 0x004fce00078e0a17 */
[----:B------:R-:W2:Y:S01]  /*6150*/  LDC R27, c[0x0][0x900] ;  /* 0x00024000ff1b7b82 */ /* 0x000ea20000000800 */
[----:B---3--:R-:W-:-:S07]  /*6160*/  @P2 IMAD R15, R12, R13, R19 ;  /* 0x0000000d0c0f2224 */ /* 0x008fce00078e0213 */
[----:B------:R-:W3:Y:S01]  /*6170*/  LDC.64 R12, c[0x0][0x8e8] ;  /* 0x00023a00ff0c7b82 */ /* 0x000ee20000000a00 */
[----:B-1----:R-:W-:-:S04]  /*6180*/  IMAD R6, R7, R4, RZ ;  /* 0x0000000407067224 */ /* 0x002fc800078e02ff */
[C---:B------:R-:W-:Y:S02]  /*6190*/  IMAD R7, R21.reuse, R5, R6 ;  /* 0x0000000515077224 */ /* 0x040fe400078e0206 */
[----:B------:R-:W-:Y:S01]  /*61a0*/  IMAD.WIDE.U32 R4, R21, R4, R16 ;  /* 0x0000000415047225 */ /* 0x000fe200078e0010 */
[----:B------:R-:W1:Y:S03]  /*61b0*/  LDC R6, c[0x0][0x8b0] ;  /* 0x00022c00ff067b82 */ /* 0x000e660000000800 */
[----:B------:R-:W-:-:S05]  /*61c0*/  IMAD.IADD R5, R5, 0x1, R7 ;  /* 0x0000000105057824 */ /* 0x000fca00078e0207 */
[----:B------:R-:W2:Y:S01]  /*61d0*/  LDC R25, c[0x0][0x8f0] ;  /* 0x00023c00ff197b82 */ /* 0x000ea20000000800 */
[-CC-:B----4-:R-:W-:Y:S02]  /*61e0*/  SHF.R.U64 R22, R4, R24.reuse, R5.reuse ;  /* 0x0000001804167219 */ /* 0x190fe40000001205 */
[----:B------:R-:W-:-:S05]  /*61f0*/  SHF.R.U32.HI R5, RZ, R24, R5 ;  /* 0x00000018ff057219 */ /* 0x000fca0000011605 */
[----:B------:R-:W4:Y:S01]  /*6200*/  LDC R21, c[0x0][0x8e0] ;  /* 0x00023800ff157b82 */ /* 0x000f220000000800 */
[----:B---3--:R-:W-:-:S04]  /*6210*/  ISETP.NE.U32.AND P0, PT, R12, RZ, PT ;  /* 0x000000ff0c00720c */ /* 0x008fc80003f05070 */
[----:B------:R-:W-:-:S03]  /*6220*/  ISETP.NE.AND.EX P0, PT, R13, RZ, PT, P0 ;  /* 0x000000ff0d00720c */ /* 0x000fc60003f05300 */
[----:B------:R-:W3:Y:S01]  /*6230*/  LDC R20, c[0x0][0x8b8] ;  /* 0x00022e00ff147b82 */ /* 0x000ee20000000800 */
[-CC-:B-1----:R-:W-:Y:S02]  /*6240*/  SHF.R.U64 R23, R22, R6.reuse, R5.reuse ;  /* 0x0000000616177219 */ /* 0x182fe40000001205 */
[----:B------:R-:W-:-:S04]  /*6250*/  SHF.R.U32.HI R4, RZ, R6, R5 ;  /* 0x00000006ff047219 */ /* 0x000fc80000011605 */
[-CC-:B--2---:R-:W-:Y:S01]  /*6260*/  SHF.R.U64 R24, R23, R27.reuse, R4.reuse ;  /* 0x0000001b17187219 */ /* 0x184fe20000001204 */
[----:B------:R-:W1:Y:S01]  /*6270*/  LDC R19, c[0x0][0x8a8] ;  /* 0x00022a00ff137b82 */ /* 0x000e620000000800 */
[----:B------:R-:W-:-:S03]  /*6280*/  SHF.R.U32.HI R27, RZ, R27, R4 ;  /* 0x0000001bff1b7219 */ /* 0x000fc60000011604 */
[----:B------:R-:W-:Y:S02]  /*6290*/  IMAD.MOV.U32 R4, RZ, RZ, R24 ;  /* 0x000000ffff047224 */ /* 0x000fe400078e0018 */
[----:B------:R-:W-:Y:S01]  /*62a0*/  IMAD.MOV.U32 R5, RZ, RZ, R27 ;  /* 0x000000ffff057224 */ /* 0x000fe200078e001b */
[----:B------:R-:W-:Y:S06]  /*62b0*/  @!P0 BRA `(.L_x_137) ;  /* 0x0000000000288947 */ /* 0x000fec0003800000 */
[----:B------:R-:W2:Y:S02]  /*62c0*/  LDC R5, c[0x0][0x8f4] ;  /* 0x00023d00ff057b82 */ /* 0x000ea40000000800 */
[----:B--2---:R-:W-:-:S05]  /*62d0*/  IADD3 R5, P0, R24, R5, RZ ;  /* 0x0000000518057210 */ /* 0x004fca0007f1e0ff */
[----:B------:R-:W-:-:S04]  /*62e0*/  IMAD.X R27, RZ, RZ, R27, P0 ;  /* 0x000000ffff1b7224 */ /* 0x000fc800000e061b */
[----:B------:R-:W-:-:S04]  /*62f0*/  IMAD.WIDE.U32 R6, R27, R12, RZ ;  /* 0x0000000c1b067225 */ /* 0x000fc800078e00ff */
[----:B------:R-:W-:-:S04]  /*6300*/  IMAD.WIDE.U32 R6, P0, R5, R13, R6 ;  /* 0x0000000d05067225 */ /* 0x000fc80007800006 */
[----:B------:R-:W-:-:S04]  /*6310*/  IMAD.WIDE.U32 R4, R5, R12, RZ ;  /* 0x0000000c05047225 */ /* 0x000fc800078e00ff */
[----:B------:R-:W-:Y:S01]  /*6320*/  IMAD.MOV.U32 R4, RZ, RZ, R7 ;  /* 0x000000ffff047224 */ /* 0x000fe200078e0007 */
[----:B------:R-:W-:Y:S01]  /*6330*/  IADD3 RZ, P1, R5, R6, RZ ;  /* 0x0000000605ff7210 */ /* 0x000fe20007f3e0ff */
[----:B------:R-:W-:-:S04]  /*6340*/  IMAD.X R5, RZ, RZ, RZ, P0 ;  /* 0x000000ffff057224 */ /* 0x000fc800000e06ff */
[----:B------:R-:W-:-:S08]  /*6350*/  IMAD.WIDE.U32.X R4, R27, R13, R4, P1 ;  /* 0x0000000d1b047225 */ /* 0x000fd000008e0404 */
.L_x_137:
[----:B------:R-:W-:Y:S01]  /*6360*/  SHF.R.U64 R4, R4, R25, R5 ;  /* 0x0000001904047219 */ /* 0x000fe20000001205 */
[----:B------:R-:W-:Y:S01]  /*6370*/  IMAD.MOV.U32 R7, RZ, RZ, R14 ;  /* 0x000000ffff077224 */ /* 0x000fe200078e000e */
[----:B------:R-:W-:Y:S02]  /*6380*/  LOP3.LUT R23, R23, R8, RZ, 0xc0, !PT ;  /* 0x0000000817177212 */ /* 0x000fe400078ec0ff */
[----:B------:R-:W-:Y:S01]  /*6390*/  LOP3.LUT R22, R22, R3, RZ, 0xc0, !PT ;  /* 0x0000000316167212 */ /* 0x000fe200078ec0ff */
[----:B------:R-:W-:Y:S02]  /*63a0*/  IMAD.MOV R5, RZ, RZ, -R4 ;  /* 0x000000ffff057224 */ /* 0x000fe400078e0a04 */
[----:B------:R-:W-:Y:S02]  /*63b0*/  IMAD R23, R4, UR13, R23 ;  /* 0x0000000d04177c24 */ /* 0x000fe4000f8e0217 */
[----:B----4-:R-:W-:Y:S02]  /*63c0*/  IMAD R24, R5, R21, R24 ;  /* 0x0000001505187224 */ /* 0x010fe400078e0218 */
[----:B---3--:R-:W-:-:S02]  /*63d0*/  IMAD R15, R23, R20, R15 ;  /* 0x00000014170f7224 */ /* 0x008fc400078e020f */
[----:B-1----:R-:W-:Y:S02]  /*63e0*/  IMAD R24, R24, R19, R22 ;  /* 0x0000001318187224 */ /* 0x002fe400078e0216 */
[----:B------:R-:W-:-:S03]  /*63f0*/  IMAD.MOV.U32 R4, RZ, RZ, 0x1 ;  /* 0x00000001ff047424 */ /* 0x000fc600078e00ff */
[----:B------:R-:W-:Y:S02]  /*6400*/  SEL R20, R24, R15, !P2 ;  /* 0x0000000f18147207 */ /* 0x000fe40005000000 */
[----:B------:R-:W-:-:S07]  /*6410*/  SEL R21, R15, R24, !P2 ;  /* 0x000000180f157207 */ /* 0x000fce0005000000 */
.L_x_135:
[----:B------:R-:W-:-:S13]  /*6420*/  LOP3.LUT P0, RZ, R4, 0xff, RZ, 0xc0, !PT ;  /* 0x000000ff04ff7812 */ /* 0x000fda000780c0ff */
[----:B------:R-:W-:Y:S05]  /*6430*/  @P0 BRA `(.L_x_138) ;  /* 0xfffffff000580947 */ /* 0x000fea000383ffff */
.L_x_106:
[----:B------:R-:W-:-:S13]  /*6440*/  ELECT P0, URZ, PT ;  /* 0x00000000003f782f */ /* 0x000fda0003800000 */
[----:B------:R-:W-:Y:S05]  /*6450*/  @!P0 BRA `(.L_x_9) ;  /* 0x0000001000808947 */ /* 0x000fea0003800000 */
[----:B------:R-:W-:-:S04]  /*6460*/  LOP3.LUT R18, R18, 0x2, RZ, 0xfc, !PT ;  /* 0x0000000212127812 */ /* 0x000fc800078efcff */
[----:B------:R-:W-:-:S13]  /*6470*/  ISETP.NE.AND P1, PT, R18, 0x3, PT ;  /* 0x000000031200780c */ /* 0x000fda0003f25270 */
[----:B------:R-:W-:Y:S05]  /*6480*/  @!P1 BRA `(.L_x_139) ;  /* 0x0000000000049947 */ /* 0x000fea0003800000 */
[----:B------:R-:W-:Y:S01]  /*6490*/  BPT.TRAP 0x1 ;  /* 0x000000040000795c */ /* 0x000fe20000300000 */
.L_x_139:
[----:B--2---:R-:W-:Y:S01]  /*64a0*/  IMAD.U32 R4, RZ, RZ, UR36 ;  /* 0x00000024ff047e24 */ /* 0x004fe2000f8e00ff */
[----:B------:R-:W-:Y:S02]  /*64b0*/  MOV R3, 0x400 ;  /* 0x0000040000037802 */ /* 0x000fe40000000f00 */
[----:B------:R-:W-:Y:S02]  /*64c0*/  SHF.L.U32 R2, R0, 0x1f, RZ ;  /* 0x0000001f00027819 */ /* 0x000fe400000006ff */
[----:B------:R-:W-:-:S04]  /*64d0*/  LEA R3, R4, R3, 0x18 ;  /* 0x0000000304037211 */ /* 0x000fc800078ec0ff */
[----:B------:R-:W1:Y:S02]  /*64e0*/  SYNCS.PHASECHK.TRANS64.TRYWAIT P0, [R3+URZ+0x80], R2 ;  /* 0x00008002030075a7 */ /* 0x000e64000800017f */
[----:B-1----:R-:W-:Y:S05]  /*64f0*/  @!P0 BRA `(.L_x_140) ;  /* 0x0000001400588947 */ /* 0x002fea0003800000 */
.L_x_176:
[----:B------:R-:W-:Y:S05]  /*6500*/  @!P1 BRA `(.L_x_141) ;  /* 0x0000000000049947 */ /* 0x000fea0003800000 */
[----:B------:R-:W-:Y:S01]  /*6510*/  BPT.TRAP 0x1 ;  /* 0x000000040000795c */ /* 0x000fe20000300000 */
.L_x_141:
[----:B------:R-:W2:Y:S02]  /*6520*/  SYNCS.PHASECHK.TRANS64.TRYWAIT P0, [R3+URZ+0x88], R2 ;  /* 0x00008802030075a7 */ /* 0x000ea4000800017f */
[----:B--2---:R-:W-:Y:S05]  /*6530*/  @!P0 BRA `(.L_x_142) ;  /* 0x00000014005c8947 */ /* 0x004fea0003800000 */
.L_x_177:
[----:B------:R-:W-:Y:S05]  /*6540*/  @!P1 BRA `(.L_x_143) ;  /* 0x0000000000049947 */ /* 0x000fea0003800000 */
[----:B------:R-:W-:Y:S01]  /*6550*/  BPT.TRAP 0x1 ;  /* 0x000000040000795c */ /* 0x000fe20000300000 */
.L_x_143:
[----:B------:R-:W1:Y:S02]  /*6560*/  SYNCS.PHASECHK.TRANS64.TRYWAIT P0, [R3+URZ+0x90], R2 ;  /* 0x00009002030075a7 */ /* 0x000e64000800017f */
[----:B-1----:R-:W-:Y:S05]  /*6570*/  @!P0 BRA `(.L_x_144) ;  /* 0x0000001400608947 */ /* 0x002fea0003800000 */
.L_x_178:
[----:B------:R-:W-:Y:S05]  /*6580*/  @!P1 BRA `(.L_x_145) ;  /* 0x0000000000049947 */ /* 0x000fea0003800000 */
[----:B------:R-:W-:Y:S01]  /*6590*/  BPT.TRAP 0x1 ;  /* 0x000000040000795c */ /* 0x000fe20000300000 */
.L_x_145:
[----:B------:R-:W-:-:S07]  /*65a0*/  SHF.L.U32 R0, R0, 0x1f, RZ ;  /* 0x0000001f00007819 */ /* 0x000fce00000006ff */
.L_x_146:
[----:B------:R1:W1:Y:S02]  /*65b0*/  SYNCS.PHASECHK.TRANS64.TRYWAIT P0, [R3+URZ+0x98], R0 ;  /* 0x00009800030075a7 */ /* 0x000264000800017f */
[----:B-1----:R-:W-:Y:S05]  /*65c0*/  @!P0 NANOSLEEP.SYNCS 0x989680 ;  /* 0x009896800000895d */ /* 0x002fea0003900000 */
[----:B------:R-:W1:Y:S02]  /*65d0*/  @!P0 SYNCS.PHASECHK.TRANS64 P0, [R3+URZ+0x98], R0 ;  /* 0x00009800030085a7 */ /* 0x000e64000800007f */
[----:B-1----:R-:W-:Y:S05]  /*65e0*/  @P0 BRA `(.L_x_9) ;  /* 0x00000010001c0947 */ /* 0x002fea0003800000 */
[----:B------:R-:W-:Y:S05]  /*65f0*/  BRA `(.L_x_146) ;  /* 0xfffffffc00ec7947 */ /* 0x000fea000383ffff */
.L_x_101:
[----:B------:R-:W-:Y:S01]  /*6600*/  LOP3.LUT P0, RZ, R11, 0xff, RZ, 0xc0, !PT ;  /* 0x000000ff0bff7812 */ /* 0x000fe2000780c0ff */
[----:B------:R-:W-:Y:S02]  /*6610*/  IMAD.MOV.U32 R0, RZ, RZ, 0x1 ;  /* 0x00000001ff007424 */ /* 0x000fe400078e00ff */
[----:B------:R-:W-:-:S10]  /*6620*/  IMAD.MOV.U32 R12, RZ, RZ, RZ ;  /* 0x000000ffff0c7224 */ /* 0x000fd400078e00ff */
[----:B------:R-:W-:Y:S05]  /*6630*/  @!P0 BRA `(.L_x_147) ;  /* 0x0000000c000c8947 */ /* 0x000fea0003800000 */
[----:B------:R-:W1:Y:S01]  /*6640*/  LDC R0, c[0x0][0x28c] ;  /* 0x0000a300ff007b82 */ /* 0x000e620000000800 */
[C---:B------:R-:W-:Y:S01]  /*6650*/  LOP3.LUT P2, RZ, R3.reuse, 0x7f, RZ, 0xc0, !PT ;  /* 0x0000007f03ff7812 */ /* 0x040fe2000784c0ff */
[----:B------:R-:W-:Y:S01]  /*6660*/  ULDC UR5, c[0x0][0x900] ;  /* 0x0002400000057ab9 */ /* 0x000fe20000000800 */
[----:B------:R-:W-:Y:S01]  /*6670*/  LOP3.LUT P0, RZ, R3, 0x1f, RZ, 0xc0, !PT ;  /* 0x0000001f03ff7812 */ /* 0x000fe2000780c0ff */
[----:B------:R-:W-:Y:S01]  /*6680*/  UMOV UR6, 0xffffffff ;  /* 0xffffffff00067882 */ /* 0x000fe20000000000 */
[----:B------:R-:W-:Y:S01]  /*6690*/  BSSY B0, `(.L_x_147) ;  /* 0x00000bd000007945 */ /* 0x000fe20003800000 */
[----:B------:R-:W-:Y:S01]  /*66a0*/  USHF.L.U32 UR6, UR6, UR5, URZ ;  /* 0x0000000506067299 */ /* 0x000fe2000800063f */
[----:B------:R-:W-:Y:S01]  /*66b0*/  IMAD.MOV.U32 R13, RZ, RZ, 0x1 ;  /* 0x00000001ff0d7424 */ /* 0x000fe200078e00ff */
[----:B------:R-:W-:Y:S01]  /*66c0*/  LOP3.LUT R11, R19, 0x2, RZ, 0xfc, !PT ;  /* 0x00000002130b7812 */ /* 0x000fe200078efcff */
[----:B------:R-:W-:Y:S01]  /*66d0*/  IMAD.MOV.U32 R12, RZ, RZ, RZ ;  /* 0x000000ffff0c7224 */ /* 0x000fe200078e00ff */
[----:B------:R-:W-:Y:S01]  /*66e0*/  PLOP3.LUT P0, PT, P0, P2, PT, 0x8a, 0x0 ;  /* 0x000000000000781c */ /* 0x000fe20000705172 */
[----:B------:R-:W-:Y:S01]  /*66f0*/  ULDC UR4, c[0x0][0x8a8] ;  /* 0x00022a0000047ab9 */ /* 0x000fe20000000800 */
[----:B------:R-:W-:-:S02]  /*6700*/  USHF.L.U32 UR17, UR37, UR5, URZ ;  /* 0x0000000525117299 */ /* 0x000fc4000800063f */
[----:B------:R-:W-:Y:S02]  /*6710*/  UIADD3 UR15, UR4, -0x1, URZ ;  /* 0xffffffff040f7890 */ /* 0x000fe4000fffe03f */
[----:B------:R-:W-:Y:S01]  /*6720*/  ULOP3.LUT UR16, URZ, UR6, URZ, 0x33, !UPT ;  /* 0x000000063f107292 */ /* 0x000fe2000f8e333f */
[----:B------:R-:W-:Y:S01]  /*6730*/  ULDC.64 UR20, c[0x0][0x198] ;  /* 0x0000660000147ab9 */ /* 0x000fe20000000a00 */
[----:B-1----:R-:W-:-:S05]  /*6740*/  VIADD R0, R0, 0x3f ;  /* 0x0000003f00007836 */ /* 0x002fca0000000000 */
[----:B------:R-:W-:-:S04]  /*6750*/  SHF.R.S32.HI R3, RZ, 0x1f, R0 ;  /* 0x0000001fff037819 */ /* 0x000fc80000011400 */
[----:B------:R-:W-:Y:S01]  /*6760*/  LEA.HI R3, R3, R0, RZ, 0x6 ;  /* 0x0000000003037211 */ /* 0x000fe200078f30ff */
[----:B------:R-:W-:-:S03]  /*6770*/  IMAD.MOV.U32 R0, RZ, RZ, 0x1 ;  /* 0x00000001ff007424 */ /* 0x000fc600078e00ff */
[----:B------:R-:W-:-:S05]  /*6780*/  SHF.R.S32.HI R3, RZ, 0x6, R3 ;  /* 0x00000006ff037819 */ /* 0x000fca0000011403 */
[----:B------:R-:W-:-:S07]  /*6790*/  VIADD R10, R3, 0x1 ;  /* 0x00000001030a7836 */ /* 0x000fce0000000000 */
.L_x_159:
[----:B------:R-:W-:-:S03]  /*67a0*/  UMOV UR4, 0xffffffff ;  /* 0xffffffff00047882 */ /* 0x000fc60000000000 */
[----:B------:R-:W-:Y:S05]  /*67b0*/  BRA.DIV UR4, `(.L_x_148) ;  /* 0x0000001204e47947 */ /* 0x000fea000b800000 */
[----:B------:R-:W-:-:S13]  /*67c0*/  ELECT P6, URZ, PT ;  /* 0x00000000003f782f */ /* 0x000fda00038c0000 */
.L_x_181:
[----:B------:R-:W1:Y:S01]  /*67d0*/  LDC R4, c[0x0][0x28c] ;  /* 0x0000a300ff047b82 */ /* 0x000e620000000800 */
[----:B------:R-:W-:Y:S01]  /*67e0*/  BSSY B1, `(.L_x_149) ;  /* 0x0000035000017945 */ /* 0x000fe20003800000 */
[----:B-1----:R-:W-:-:S13]  /*67f0*/  ISETP.LT.OR P6, PT, R4, 0x1, !P6 ;  /* 0x000000010400780c */ /* 0x002fda00077c1670 */
[----:B------:R-:W-:Y:S05]  /*6800*/  @P6 BRA `(.L_x_150) ;  /* 0x0000000000c86947 */ /* 0x000fea0003800000 */
[----:B------:R-:W-:Y:S02]  /*6810*/  IMAD.SHL.U32 R20, R20, 0x80, RZ ;  /* 0x0000008014147824 */ /* 0x000fe400078e00ff */
[----:B------:R-:W-:Y:S02]  /*6820*/  IMAD.SHL.U32 R21, R21, 0x80, RZ ;  /* 0x0000008015157824 */ /* 0x000fe400078e00ff */
[----:B------:R-:W-:Y:S02]  /*6830*/  IMAD.MOV.U32 R14, RZ, RZ, RZ ;  /* 0x000000ffff0e7224 */ /* 0x000fe400078e00ff */
[----:B------:R-:W-:Y:S02]  /*6840*/  IMAD.MOV.U32 R4, RZ, RZ, R10 ;  /* 0x000000ffff047224 */ /* 0x000fe400078e000a */
[----:B------:R-:W-:Y:S02]  /*6850*/  IMAD.MOV.U32 R5, RZ, RZ, R0 ;  /* 0x000000ffff057224 */ /* 0x000fe400078e0000 */
[----:B------:R-:W-:-:S07]  /*6860*/  IMAD.MOV.U32 R6, RZ, RZ, R12 ;  /* 0x000000ffff067224 */ /* 0x000fce00078e000c */
.L_x_154:
[----:B------:R-:W1:Y:S01]  /*6870*/  S2R R9, SR_CgaCtaId ;  /* 0x0000000000097919 */ /* 0x000e620000008800 */
[----:B------:R-:W-:-:S04]  /*6880*/  MOV R8, 0x400 ;  /* 0x0000040000087802 */ /* 0x000fc80000000f00 */
[----:B-1----:R-:W-:Y:S02]  /*6890*/  LEA R23, R9, R8, 0x18 ;  /* 0x0000000809177211 */ /* 0x002fe400078ec0ff */
[----:B------:R-:W-:Y:S01]  /*68a0*/  SHF.L.U32 R8, R5, 0x1f, RZ ;  /* 0x0000001f05087819 */ /* 0x000fe200000006ff */
[----:B------:R-:W1:Y:S02]  /*68b0*/  @!P2 LDC R9, c[0x0][0x500] ;  /* 0x00014000ff09ab82 */ /* 0x000e640000000800 */
[----:B------:R-:W-:-:S04]  /*68c0*/  IMAD R15, R6, 0x8, R23 ;  /* 0x00000008060f7824 */ /* 0x000fc800078e0217 */
[----:B------:R-:W2:Y:S02]  /*68d0*/  SYNCS.PHASECHK.TRANS64.TRYWAIT P1, [R15+URZ+0x30], R8 ;  /* 0x000030080f0075a7 */ /* 0x000ea4000802017f */
[----:B--2---:R-:W-:Y:S05]  /*68e0*/  @!P1 BRA `(.L_x_151) ;  /* 0x0000001000b89947 */ /* 0x004fea0003800000 */
.L_x_182:
[----:B--2---:R-:W-:Y:S01]  /*68f0*/  PRMT R8, R11, 0x9910, RZ ;  /* 0x000099100b087816 */ /* 0x004fe200000000ff */
[----:B-1----:R1:W-:Y:S03]  /*6900*/  @!P2 SYNCS.ARRIVE.TRANS64 RZ, [R15+URZ], R9 ;  /* 0x000000090fffa9a7 */ /* 0x0023e6000800003f */
[----:B------:R-:W-:-:S13]  /*6910*/  ISETP.NE.AND P1, PT, R8, 0x2, PT ;  /* 0x000000020800780c */ /* 0x000fda0003f25270 */
[----:B-1----:R-:W-:Y:S05]  /*6920*/  @P1 BRA `(.L_x_152) ;  /* 0x0000000000041947 */ /* 0x002fea0003800000 */
[----:B------:R-:W-:Y:S01]  /*6930*/  BPT.TRAP 0x1 ;  /* 0x000000040000795c */ /* 0x000fe20000300000 */
.L_x_152:
[----:B------:R-:W-:Y:S05]  /*6940*/  @P0 BRA `(.L_x_153) ;  /* 0x0000000000040947 */ /* 0x000fea0003800000 */
[----:B------:R-:W-:Y:S01]  /*6950*/  BPT.TRAP 0x1 ;  /* 0x000000040000795c */ /* 0x000fe20000300000 */
.L_x_153:
[----:B------:R-:W-:Y:S01]  /*6960*/  IMAD R23, R6, 0x4000, R23 ;  /* 0x0000400006177824 */ /* 0x000fe200078e0217 */
[----:B------:R-:W-:Y:S01]  /*6970*/  R2UR UR9, R15 ;  /* 0x000000000f0972ca */ /* 0x000fe200000e0000 */
[----:B------:R-:W-:Y:S01]  /*6980*/  VIADD R4, R4, 0xffffffff ;  /* 0xffffffff04047836 */ /* 0x000fe20000000000 */
[----:B------:R-:W-:Y:S01]  /*6990*/  UIADD3 UR4, UP0, UR20, 0xf0, URZ ;  /* 0x000000f014047890 */ /* 0x000fe2000ff1e03f */
[----:B------:R-:W-:Y:S01]  /*69a0*/  R2UR UR11, R21 ;  /* 0x00000000150b72ca */ /* 0x000fe200000e0000 */
[----:B------:R-:W-:Y:S01]  /*69b0*/  UIADD3 UR22, UP1, UR20, 0x1f0, URZ ;  /* 0x000001f014167890 */ /* 0x000fe2000ff3e03f */
[----:B------:R-:W-:Y:S01]  /*69c0*/  R2UR UR8, R23 ;  /* 0x00000000170872ca */ /* 0x000fe200000e0000 */
[----:B------:R-:W-:Y:S01]  /*69d0*/  UIADD3.X UR5, URZ, UR21, URZ, UP0, !UPT ;  /* 0x000000153f057290 */ /* 0x000fe200087fe43f */
[----:B------:R-:W-:Y:S01]  /*69e0*/  R2UR UR10, R14 ;  /* 0x000000000e0a72ca */ /* 0x000fe200000e0000 */
[----:B------:R-:W-:Y:S01]  /*69f0*/  VIADD R6, R6, 0x1 ;  /* 0x0000000106067836 */ /* 0x000fe20000000000 */
[----:B------:R-:W-:Y:S01]  /*6a00*/  R2UR UR12, R7 ;  /* 0x00000000070c72ca */ /* 0x000fe200000e0000 */
[----:B------:R-:W-:Y:S01]  /*6a10*/  UIADD3.X UR23, URZ, UR21, URZ, UP1, !UPT ;  /* 0x000000153f177290 */ /* 0x000fe20008ffe43f */
[----:B------:R-:W-:Y:S01]  /*6a20*/  R2UR UR18, R20 ;  /* 0x00000000141272ca */ /* 0x000fe200000e0000 */
[----:B------:R-:W-:Y:S01]  /*6a30*/  UMOV UR6, 0x0 ;  /* 0x0000000000067882 */ /* 0x000fe20000000000 */
[----:B------:R-:W-:Y:S01]  /*6a40*/  ISETP.GT.AND P3, PT, R4, 0x1, PT ;  /* 0x000000010400780c */ /* 0x000fe20003f64270 */
[----:B------:R-:W-:Y:S01]  /*6a50*/  UMOV UR7, 0x10000000 ;  /* 0x1000000000077882 */ /* 0x000fe20000000000 */
[----:B------:R-:W-:Y:S01]  /*6a60*/  ISETP.NE.AND P1, PT, R6, 0x6, PT ;  /* 0x000000060600780c */ /* 0x000fe20003f25270 */
[----:B------:R-:W-:-:S02]  /*6a70*/  VIADD R14, R14, 0x40 ;  /* 0x000000400e0e7836 */ /* 0x000fc40000000000 */
[----:B------:R-:W-:Y:S01]  /*6a80*/  UIADD3 UR13, UR8, 0x8400, URZ ;  /* 0x00008400080d7890 */ /* 0x000fe2000fffe03f */
[----:B------:R-:W-:Y:S01]  /*6a90*/  SEL R8, RZ, 0x1, P1 ;  /* 0x00000001ff087807 */ /* 0x000fe20000800000 */
[----:B------:R-:W-:Y:S01]  /*6aa0*/  UIADD3 UR14, UR8, 0x20400, URZ ;  /* 0x00020400080e7890 */ /* 0x000fe2000fffe03f */
[----:B------:R-:W-:Y:S02]  /*6ab0*/  SEL R6, R6, RZ, P1 ;  /* 0x000000ff06067207 */ /* 0x000fe40000800000 */
[----:B------:R-:W-:Y:S02]  /*6ac0*/  LOP3.LUT R5, R5, R8, RZ, 0x3c, !PT ;  /* 0x0000000805057212 */ /* 0x000fe400078e3cff */
[----:B------:R-:W-:Y:S02]  /*6ad0*/  UMOV UR8, UR13 ;  /* 0x0000000d00087c82 */ /* 0x000fe40008000000 */
[----:B------:R1:W-:Y:S02]  /*6ae0*/  UTMALDG.3D [UR8], [UR4], desc[UR6] ;  /* 0x00000608040075b4 */ /* 0x0003e40008011000 */
[----:B-1----:R-:W-:Y:S01]  /*6af0*/  UMOV UR8, UR14 ;  /* 0x0000000e00087c82 */ /* 0x002fe20008000000 */
[----:B------:R-:W-:-:S02]  /*6b00*/  UMOV UR11, UR18 ;  /* 0x00000012000b7c82 */ /* 0x000fc40008000000 */
[----:B------:R1:W-:Y:S02]  /*6b10*/  UTMALDG.3D [UR8], [UR22], desc[UR6] ;  /* 0x00000608160075b4 */ /* 0x0003e40008011000 */
[----:B-1----:R-:W-:Y:S05]  /*6b20*/  @P3 BRA `(.L_x_154) ;  /* 0xfffffffc00503947 */ /* 0x002fea000383ffff */
.L_x_150:
[----:B------:R-:W-:Y:S05]  /*6b30*/  BSYNC B1 ;  /* 0x0000000000017941 */ /* 0x000fea0003800000 */
.L_x_149:
[----:B------:R-:W-:Y:S01]  /*6b40*/  LOP3.LUT P3, RZ, R13, 0xff, RZ, 0xc0, !PT ;  /* 0x000000ff0dff7812 */ /* 0x000fe2000786c0ff */
[----:B------:R-:W-:Y:S01]  /*6b50*/  ULDC.64 UR4, c[0x0][0x8f8] ;  /* 0x00023e0000047ab9 */ /* 0x000fe20000000a00 */
[----:B------:R-:W-:Y:S01]  /*6b60*/  IADD3 R12, R3, R12, RZ ;  /* 0x0000000c030c7210 */ /* 0x000fe20007ffe0ff */
[----:B------:R-:W-:Y:S01]  /*6b70*/  BSSY B1, `(.L_x_155) ;  /* 0x000006c000017945 */ /* 0x000fe20003800000 */
[----:B------:R-:W-:Y:S01]  /*6b80*/  IADD3 R16, P4, R16, UR52, RZ ;  /* 0x0000003410107c10 */ /* 0x000fe2000ff9e0ff */
[----:B------:R-:W-:Y:S01]  /*6b90*/  IMAD.MOV.U32 R21, RZ, RZ, -0x1 ;  /* 0xffffffffff157424 */ /* 0x000fe200078e00ff */
[----:B------:R-:W-:Y:S01]  /*6ba0*/  ISETP.GT.U32.AND P1, PT, R12, 0x5, PT ;  /* 0x000000050c00780c */ /* 0x000fe20003f24070 */
[----:B------:R-:W-:Y:S01]  /*6bb0*/  IMAD.MOV.U32 R20, RZ, RZ, -0x1 ;  /* 0xffffffffff147424 */ /* 0x000fe200078e00ff */
[----:B------:R-:W-:Y:S02]  /*6bc0*/  IADD3.X R17, R17, UR38, RZ, P4, !PT ;  /* 0x0000002611117c10 */ /* 0x000fe4000a7fe4ff */
[----:B------:R-:W-:-:S02]  /*6bd0*/  ISETP.LT.U32.AND P1, PT, R3, 0x6, P1 ;  /* 0x000000060300780c */ /* 0x000fc40000f21070 */
[----:B------:R-:W-:Y:S01]  /*6be0*/  PRMT R13, RZ, 0x7610, R13 ;  /* 0x00007610ff0d7816 */ /* 0x000fe2000000000d */
[----:B------:R-:W1:Y:S01]  /*6bf0*/  @P3 S2R R5, SR_CgaCtaId ;  /* 0x0000000000053919 */ /* 0x000e620000008800 */
[----:B------:R-:W-:-:S04]  /*6c00*/  @P3 MOV R4, 0x400 ;  /* 0x0000040000043802 */ /* 0x000fc80000000f00 */
[----:B-1----:R-:W-:Y:S01]  /*6c10*/  @P3 LEA R6, R5, R4, 0x18 ;  /* 0x0000000405063211 */ /* 0x002fe200078ec0ff */
[----:B------:R-:W-:-:S03]  /*6c20*/  IMAD.WIDE.U32 R4, R12, -0x55555555, RZ ;  /* 0xaaaaaaab0c047825 */ /* 0x000fc600078e00ff */
[----:B------:R1:W-:Y:S01]  /*6c30*/  @P3 SYNCS.ARRIVE.TRANS64.A1T0 RZ, [R6+URZ+0xa8], RZ ;  /* 0x0000a8ff06ff39a7 */ /* 0x0003e2000810003f */
[----:B------:R-:W-:Y:S02]  /*6c40*/  ISETP.GE.U32.AND P3, PT, R3, 0x6, PT ;  /* 0x000000060300780c */ /* 0x000fe40003f66070 */
[----:B------:R-:W-:Y:S02]  /*6c50*/  SHF.R.U32.HI R7, RZ, 0x2, R5 ;  /* 0x00000002ff077819 */ /* 0x000fe40000011605 */
[----:B------:R-:W-:Y:S02]  /*6c60*/  SEL R5, RZ, 0x1, !P1 ;  /* 0x00000001ff057807 */ /* 0x000fe40004800000 */
[----:B------:R-:W-:Y:S01]  /*6c70*/  ISETP.GE.U32.AND P1, PT, R16, UR4, PT ;  /* 0x0000000410007c0c */ /* 0x000fe2000bf26070 */
[----:B------:R-:W-:Y:S01]  /*6c80*/  IMAD R12, R7, -0x6, R12 ;  /* 0xfffffffa070c7824 */ /* 0x000fe200078e020c */
[----:B------:R-:W-:Y:S02]  /*6c90*/  LOP3.LUT R0, R0, R5, RZ, 0x3c, !PT ;  /* 0x0000000500007212 */ /* 0x000fe400078e3cff */
[----:B------:R-:W-:-:S02]  /*6ca0*/  ISETP.GE.U32.AND.EX P1, PT, R17, UR5, PT, P1 ;  /* 0x0000000511007c0c */ /* 0x000fc4000bf26110 */
[----:B------:R-:W-:Y:S02]  /*6cb0*/  PRMT R4, RZ, 0x7610, R4 ;  /* 0x00007610ff047816 */ /* 0x000fe40000000004 */
[----:B------:R-:W-:Y:S01]  /*6cc0*/  @P3 LOP3.LUT R0, R0, 0x1, R7, 0x78, !PT ;  /* 0x0000000100003812 */ /* 0x000fe200078e7807 */
[----:B------:R-:W-:-:S08]  /*6cd0*/  IMAD.MOV.U32 R7, RZ, RZ, -0x1 ;  /* 0xffffffffff077424 */ /* 0x000fd000078e00ff */
[----:B-1----:R-:W-:Y:S05]  /*6ce0*/  @P1 BRA `(.L_x_156) ;  /* 0x0000000400501947 */ /* 0x002fea0003800000 */
[----:B------:R-:W-:Y:S01]  /*6cf0*/  ULDC.64 UR4, c[0x0][0x8d0] ;  /* 0x0002340000047ab9 */ /* 0x000fe20000000a00 */
[----:B------:R-:W1:Y:S01]  /*6d00*/  S2R R15, SR_CTAID.X ;  /* 0x00000000000f7919 */ /* 0x000e620000002500 */
[----:B------:R-:W-:Y:S01]  /*6d10*/  ISETP.NE.U32.AND P1, PT, RZ, UR4, PT ;  /* 0x00000004ff007c0c */ /* 0x000fe2000bf25070 */
[----:B------:R-:W-:Y:S01]  /*6d20*/  ULDC UR7, c[0x0][0x8d8] ;  /* 0x0002360000077ab9 */ /* 0x000fe20000000800 */
[----:B------:R-:W-:Y:S01]  /*6d30*/  IMAD.MOV.U32 R4, RZ, RZ, R16 ;  /* 0x000000ffff047224 */ /* 0x000fe200078e0010 */
[----:B------:R-:W2:Y:S01]  /*6d40*/  S2R R14, SR_CTAID.Y ;  /* 0x00000000000e7919 */ /* 0x000ea20000002600 */
[----:B------:R-:W-:Y:S01]  /*6d50*/  ISETP.NE.AND.EX P1, PT, RZ, UR5, PT, P1 ;  /* 0x00000005ff007c0c */ /* 0x000fe2000bf25310 */
[----:B------:R-:W-:-:S12]  /*6d60*/  IMAD.MOV.U32 R5, RZ, RZ, R17 ;  /* 0x000000ffff057224 */ /* 0x000fd800078e0011 */
[----:B------:R-:W-:Y:S05]  /*6d70*/  @!P1 BRA `(.L_x_157) ;  /* 0x0000000000289947 */ /* 0x000fea0003800000 */
[----:B------:R-:W-:Y:S02]  /*6d80*/  ULDC UR6, c[0x0][0x8dc] ;  /* 0x0002370000067ab9 */ /* 0x000fe40000000800 */
[----:B------:R-:W-:-:S05]  /*6d90*/  IADD3 R9, P1, R16, UR6, RZ ;  /* 0x0000000610097c10 */ /* 0x000fca000ff3e0ff */
[----:B------:R-:W-:-:S04]  /*6da0*/  IMAD.X R21, RZ, RZ, R17, P1 ;  /* 0x000000ffff157224 */ /* 0x000fc800008e0611 */
[----:B------:R-:W-:-:S04]  /*6db0*/  IMAD.WIDE.U32 R6, R21, UR4, RZ ;  /* 0x0000000415067c25 */ /* 0x000fc8000f8e00ff */
[----:B------:R-:W-:-:S04]  /*6dc0*/  IMAD.WIDE.U32 R6, P1, R9, UR5, R6 ;  /* 0x0000000509067c25 */ /* 0x000fc8000f820006 */
[----:B------:R-:W-:-:S04]  /*6dd0*/  IMAD.WIDE.U32 R8, R9, UR4, RZ ;  /* 0x0000000409087c25 */ /* 0x000fc8000f8e00ff */
[----:B------:R-:W-:Y:S01]  /*6de0*/  IMAD.X R5, RZ, RZ, RZ, P1 ;  /* 0x000000ffff057224 */ /* 0x000fe200008e06ff */
[----:B------:R-:W-:Y:S01]  /*6df0*/  IADD3 RZ, P1, R9, R6, RZ ;  /* 0x0000000609ff7210 */ /* 0x000fe20007f3e0ff */
[----:B------:R-:W-:-:S04]  /*6e00*/  IMAD.MOV.U32 R4, RZ, RZ, R7 ;  /* 0x000000ffff047224 */ /* 0x000fc800078e0007 */
[----:B------:R-:W-:-:S08]  /*6e10*/  IMAD.WIDE.U32.X R4, R21, UR5, R4, P1 ;  /* 0x0000000515047c25 */ /* 0x000fd000088e0404 */
.L_x_157:
[--C-:B------:R-:W-:Y:S01]  /*6e20*/  SHF.R.U64 R8, R4, UR7, R5.reuse ;  /* 0x0000000704087c19 */ /* 0x100fe20008001205 */
[----:B------:R-:W-:Y:S01]  /*6e30*/  ULDC.64 UR4, c[0x0][0x8c8] ;  /* 0x0002320000047ab9 */ /* 0x000fe20000000a00 */
[----:B------:R-:W-:Y:S01]  /*6e40*/  SHF.R.U32.HI R4, RZ, UR7, R5 ;  /* 0x00000007ff047c19 */ /* 0x000fe20008011605 */
[----:B------:R-:W3:Y:S01]  /*6e50*/  LDC R24, c[0x0][0x144] ;  /* 0x00005100ff187b82 */ /* 0x000ee20000000800 */
[----:B------:R-:W-:Y:S01]  /*6e60*/  IADD3 R7, P1, RZ, -R8, RZ ;  /* 0x80000008ff077210 */ /* 0x000fe20007f3e0ff */
[----:B------:R-:W-:Y:S01]  /*6e70*/  ULDC.64 UR8, c[0x0][0x8e8] ;  /* 0x00023a0000087ab9 */ /* 0x000fe20000000a00 */
[----:B-1----:R-:W-:Y:S01]  /*6e80*/  I2FP.F32.U32 R9, R15 ;  /* 0x0000000f00097245 */ /* 0x002fe20000201000 */
[----:B------:R-:W-:Y:S02]  /*6e90*/  ULDC UR6, c[0x0][0x8b0] ;  /* 0x00022c0000067ab9 */ /* 0x000fe40000000800 */
[----:B------:R-:W-:Y:S01]  /*6ea0*/  IMAD.X R4, RZ, RZ, ~R4, P1 ;  /* 0x000000ffff047224 */ /* 0x000fe200008e0e04 */
[----:B------:R-:W-:Y:S01]  /*6eb0*/  ISETP.NE.U32.AND P1, PT, RZ, UR8, PT ;  /* 0x00000008ff007c0c */ /* 0x000fe2000bf25070 */
[----:B------:R-:W1:Y:S02]  /*6ec0*/  LDC R21, c[0x0][0x148] ;  /* 0x00005200ff157b82 */ /* 0x000e640000000800 */
[----:B------:R-:W-:Y:S01]  /*6ed0*/  IMAD R6, R4, UR4, RZ ;  /* 0x0000000404067c24 */ /* 0x000fe2000f8e02ff */
[----:B------:R-:W-:Y:S01]  /*6ee0*/  ISETP.NE.AND.EX P1, PT, RZ, UR9, PT, P1 ;  /* 0x00000009ff007c0c */ /* 0x000fe2000bf25310 */
[----:B------:R-:W-:Y:S01]  /*6ef0*/  IMAD.WIDE.U32 R4, R7, UR4, R16 ;  /* 0x0000000407047c25 */ /* 0x000fe2000f8e0010 */
[----:B------:R-:W-:-:S03]  /*6f00*/  ULDC UR4, c[0x0][0x150] ;  /* 0x0000540000047ab9 */ /* 0x000fc60000000800 */
[----:B------:R-:W-:Y:S02]  /*6f10*/  IMAD R7, R7, UR5, R6 ;  /* 0x0000000507077c24 */ /* 0x000fe4000f8e0206 */
[----:B------:R-:W-:Y:S01]  /*6f20*/  FMUL R6, R9, UR4 ;  /* 0x0000000409067c20 */ /* 0x000fe20008400000 */
[----:B------:R-:W-:Y:S01]  /*6f30*/  ULDC UR4, c[0x0][0x8c0] ;  /* 0x0002300000047ab9 */ /* 0x000fe20000000800 */
[----:B------:R-:W-:Y:S01]  /*6f40*/  ULDC UR5, c[0x0][0x154] ;  /* 0x0000550000057ab9 */ /* 0x000fe20000000800 */
[----:B------:R-:W-:-:S03]  /*6f50*/  IMAD.IADD R5, R5, 0x1, R7 ;  /* 0x0000000105057824 */ /* 0x000fc600078e0207 */
[----:B------:R-:W4:Y:S02]  /*6f60*/  F2I.U32.TRUNC.NTZ R6, R6 ;  /* 0x0000000600067305 */ /* 0x000f24000020f000 */
[----:B------:R-:W-:Y:S02]  /*6f70*/  SHF.R.U64 R9, R4, UR4, R5 ;  /* 0x0000000404097c19 */ /* 0x000fe40008001205 */
[----:B--2---:R-:W-:-:S05]  /*6f80*/  I2FP.F32.U32 R4, R14 ;  /* 0x0000000e00047245 */ /* 0x004fca0000201000 */
[----:B------:R-:W-:Y:S01]  /*6f90*/  FMUL R22, R4, UR5 ;  /* 0x0000000504167c20 */ /* 0x000fe20008400000 */
[----:B------:R-:W-:Y:S01]  /*6fa0*/  SHF.R.U32.HI R4, RZ, UR4, R5 ;  /* 0x00000004ff047c19 */ /* 0x000fe20008011605 */
[----:B------:R-:W-:-:S03]  /*6fb0*/  ULDC UR4, c[0x0][0x900] ;  /* 0x0002400000047ab9 */ /* 0x000fc60000000800 */
[--C-:B------:R-:W-:Y:S01]  /*6fc0*/  SHF.R.U64 R20, R9, UR6, R4.reuse ;  /* 0x0000000609147c19 */ /* 0x100fe20008001204 */
[----:B------:R-:W2:Y:S01]  /*6fd0*/  F2I.U32.TRUNC.NTZ R22, R22 ;  /* 0x0000001600167305 */ /* 0x000ea2000020f000 */
[----:B------:R-:W-:Y:S01]  /*6fe0*/  SHF.R.U32.HI R5, RZ, UR6, R4 ;  /* 0x00000006ff057c19 */ /* 0x000fe20008011604 */
[----:B----4-:R-:W-:-:S03]  /*6ff0*/  IMAD.MOV R6, RZ, RZ, -R6 ;  /* 0x000000ffff067224 */ /* 0x010fc600078e0a06 */
[----:B------:R-:W-:Y:S01]  /*7000*/  SHF.R.U64 R18, R20, UR4, R5 ;  /* 0x0000000414127c19 */ /* 0x000fe20008001205 */
[----:B---3--:R-:W-:Y:S01]  /*7010*/  IMAD R15, R24, R6, R15 ;  /* 0x00000006180f7224 */ /* 0x008fe200078e020f */
[----:B------:R-:W-:-:S03]  /*7020*/  SHF.R.U32.HI R23, RZ, UR4, R5 ;  /* 0x00000004ff177c19 */ /* 0x000fc60008011605 */
[----:B------:R-:W-:Y:S02]  /*7030*/  IMAD.MOV.U32 R4, RZ, RZ, R18 ;  /* 0x000000ffff047224 */ /* 0x000fe400078e0012 */
[----:B------:R-:W-:Y:S01]  /*7040*/  IMAD.MOV.U32 R5, RZ, RZ, R23 ;  /* 0x000000ffff057224 */ /* 0x000fe200078e0017 */
[----:B--2---:R-:W-:Y:S06]  /*7050*/  @!P1 BRA `(.L_x_158) ;  /* 0x0000000000289947 */ /* 0x004fec0003800000 */
[----:B------:R-:W-:Y:S02]  /*7060*/  ULDC UR4, c[0x0][0x8f4] ;  /* 0x00023d0000047ab9 */ /* 0x000fe40000000800 */
[----:B------:R-:W-:-:S05]  /*7070*/  IADD3 R5, P1, R18, UR4, RZ ;  /* 0x0000000412057c10 */ /* 0x000fca000ff3e0ff */
[----:B------:R-:W-:-:S04]  /*7080*/  IMAD.X R23, RZ, RZ, R23, P1 ;  /* 0x000000ffff177224 */ /* 0x000fc800008e0617 */
[----:B------:R-:W-:-:S04]  /*7090*/  IMAD.WIDE.U32 R6, R23, UR8, RZ ;  /* 0x0000000817067c25 */ /* 0x000fc8000f8e00ff */
[----:B------:R-:W-:-:S04]  /*70a0*/  IMAD.WIDE.U32 R6, P1, R5, UR9, R6 ;  /* 0x0000000905067c25 */ /* 0x000fc8000f820006 */
[----:B------:R-:W-:-:S04]  /*70b0*/  IMAD.WIDE.U32 R4, R5, UR8, RZ ;  /* 0x0000000805047c25 */ /* 0x000fc8000f8e00ff */
[----:B------:R-:W-:Y:S01]  /*70c0*/  IMAD.MOV.U32 R4, RZ, RZ, R7 ;  /* 0x000000ffff047224 */ /* 0x000fe200078e0007 */
[----:B------:R-:W-:Y:S01]  /*70d0*/  IADD3 RZ, P3, R5, R6, RZ ;  /* 0x0000000605ff7210 */ /* 0x000fe20007f7e0ff */
[----:B------:R-:W-:-:S04]  /*70e0*/  IMAD.X R5, RZ, RZ, RZ, P1 ;  /* 0x000000ffff057224 */ /* 0x000fc800008e06ff */
[----:B------:R-:W-:-:S08]  /*70f0*/  IMAD.WIDE.U32.X R4, R23, UR9, R4, P3 ;  /* 0x0000000917047c25 */ /* 0x000fd000098e0404 */
.L_x_158:
[----:B------:R-:W-:Y:S01]  /*7100*/  ISETP.NE.AND P1, PT, R2, 0x1, PT ;  /* 0x000000010200780c */ /* 0x000fe20003f25270 */
[----:B------:R-:W-:Y:S01]  /*7110*/  ULDC UR4, c[0x0][0x8f0] ;  /* 0x00023c0000047ab9 */ /* 0x000fe20000000800 */
[----:B------:R-:W-:Y:S01]  /*7120*/  LOP3.LUT R20, R20, UR16, RZ, 0xc0, !PT ;  /* 0x0000001014147c12 */ /* 0x000fe2000f8ec0ff */
[----:B------:R-:W-:Y:S01]  /*7130*/  IMAD.MOV R22, RZ, RZ, -R22 ;  /* 0x000000ffff167224 */ /* 0x000fe200078e0a16 */
[----:B------:R-:W-:Y:S01]  /*7140*/  SHF.R.U64 R5, R4, UR4, R5 ;  /* 0x0000000404057c19 */ /* 0x000fe20008001205 */
[----:B------:R-:W-:Y:S01]  /*7150*/  ULDC UR4, c[0x0][0x8e0] ;  /* 0x0002380000047ab9 */ /* 0x000fe20000000800 */
[----:B------:R-:W-:Y:S01]  /*7160*/  LOP3.LUT R9, R9, UR15, RZ, 0xc0, !PT ;  /* 0x0000000f09097c12 */ /* 0x000fe2000f8ec0ff */
[----:B------:R-:W-:Y:S01]  /*7170*/  ULDC UR5, c[0x0][0x8b8] ;  /* 0x00022e0000057ab9 */ /* 0x000fe20000000800 */
[----:B------:R-:W-:Y:S02]  /*7180*/  IMAD.MOV.U32 R4, RZ, RZ, 0x1 ;  /* 0x00000001ff047424 */ /* 0x000fe400078e00ff */
[----:B------:R-:W-:-:S02]  /*7190*/  IMAD.MOV R7, RZ, RZ, -R5 ;  /* 0x000000ffff077224 */ /* 0x000fc400078e0a05 */
[----:B------:R-:W-:Y:S02]  /*71a0*/  IMAD R20, R5, UR17, R20 ;  /* 0x0000001105147c24 */ /* 0x000fe4000f8e0214 */
[----:B-1----:R-:W-:Y:S02]  /*71b0*/  @P1 IMAD R15, R21, R22, R14 ;  /* 0x00000016150f1224 */ /* 0x002fe400078e020e */
[----:B------:R-:W-:Y:S01]  /*71c0*/  IMAD R18, R7, UR4, R18 ;  /* 0x0000000407127c24 */ /* 0x000fe2000f8e0212 */
[----:B------:R-:W-:Y:S01]  /*71d0*/  ULDC UR4, c[0x0][0x8a8] ;  /* 0x00022a0000047ab9 */ /* 0x000fe20000000800 */
[----:B------:R-:W-:Y:S02]  /*71e0*/  IMAD R15, R20, UR5, R15 ;  /* 0x00000005140f7c24 */ /* 0x000fe4000f8e020f */
[----:B------:R-:W-:Y:S02]  /*71f0*/  IMAD R18, R18, UR4, R9 ;  /* 0x0000000412127c24 */ /* 0x000fe4000f8e0209 */
[----:B------:R-:W-:-:S03]  /*7200*/  IMAD.MOV.U32 R7, RZ, RZ, R8 ;  /* 0x000000ffff077224 */ /* 0x000fc600078e0008 */
[----:B------:R-:W-:Y:S02]  /*7210*/  SEL R20, R18, R15, !P1 ;  /* 0x0000000f12147207 */ /* 0x000fe40004800000 */
[----:B------:R-:W-:-:S07]  /*7220*/  SEL R21, R15, R18, !P1 ;  /* 0x000000120f157207 */ /* 0x000fce0004800000 */
.L_x_156:
[----:B------:R-:W-:Y:S05]  /*7230*/  BSYNC B1 ;  /* 0x0000000000017941 */ /* 0x000fea0003800000 */
.L_x_155:
[----:B------:R-:W-:-:S13]  /*7240*/  LOP3.LUT P1, RZ, R4, 0xff, RZ, 0xc0, !PT ;  /* 0x000000ff04ff7812 */ /* 0x000fda000782c0ff */
[----:B------:R-:W-:Y:S05]  /*7250*/  @P1 BRA `(.L_x_159) ;  /* 0xfffffff400501947 */ /* 0x000fea000383ffff */
[----:B------:R-:W-:Y:S05]  /*7260*/  BSYNC B0 ;  /* 0x0000000000007941 */ /* 0x000fea0003800000 */
.L_x_147:
[----:B------:R-:W-:-:S03]  /*7270*/  UMOV UR4, 0xffffffff ;  /* 0xffffffff00047882 */ /* 0x000fc60000000000 */
[----:B------:R-:W-:Y:S05]  /*7280*/  BRA.DIV UR4, `(.L_x_160) ;  /* 0x0000000a04647947 */ /* 0x000fea000b800000 */
[----:B------:R-:W-:-:S13]  /*7290*/  ELECT P6, URZ, PT ;  /* 0x00000000003f782f */ /* 0x000fda00038c0000 */
.L_x_185:
[----:B------:R-:W-:Y:S05]  /*72a0*/  @!P6 BRA `(.L_x_9) ;  /* 0x0000000000ece947 */ /* 0x000fea0003800000 */
[----:B------:R-:W-:-:S04]  /*72b0*/  LOP3.LUT R19, R19, 0x2, RZ, 0xfc, !PT ;  /* 0x0000000213137812 */ /* 0x000fc800078efcff */
[----:B------:R-:W-:-:S13]  /*72c0*/  ISETP.NE.AND P0, PT, R19, 0x3, PT ;  /* 0x000000031300780c */ /* 0x000fda0003f05270 */
[----:B------:R-:W-:Y:S05]  /*72d0*/  @!P0 BRA `(.L_x_161) ;  /* 0x0000000000048947 */ /* 0x000fea0003800000 */
[----:B------:R-:W-:Y:S01]  /*72e0*/  BPT.TRAP 0x1 ;  /* 0x000000040000795c */ /* 0x000fe20000300000 */
.L_x_161:
[----:B------:R-:W1:Y:S01]  /*72f0*/  S2R R3, SR_CgaCtaId ;  /* 0x0000000000037919 */ /* 0x000e620000008800 */
[----:B------:R-:W-:-:S04]  /*7300*/  MOV R2, 0x400 ;  /* 0x0000040000027802 */ /* 0x000fc80000000f00 */
[----:B-1----:R-:W-:Y:S02]  /*7310*/  LEA R3, R3, R2, 0x18 ;  /* 0x0000000203037211 */ /* 0x002fe400078ec0ff */
[----:B------:R-:W-:-:S03]  /*7320*/  SHF.L.U32 R2, R0, 0x1f, RZ ;  /* 0x0000001f00027819 */ /* 0x000fc600000006ff */
[----:B------:R-:W-:-:S04]  /*7330*/  VIADD R3, R3, 0x30 ;  /* 0x0000003003037836 */ /* 0x000fc80000000000 */
[C---:B------:R-:W-:Y:S02]  /*7340*/  IMAD R7, R12.reuse, 0x8, R3 ;  /* 0x000000080c077824 */ /* 0x040fe400078e0203 */
[----:B------:R-:W-:Y:S02]  /*7350*/  VIADD R12, R12, 0x1 ;  /* 0x000000010c0c7836 */ /* 0x000fe40000000000 */
[----:B------:R-:W1:Y:S03]  /*7360*/  SYNCS.PHASECHK.TRANS64.TRYWAIT P0, [R7+URZ], R2 ;  /* 0x00000002070075a7 */ /* 0x000e66000800017f */
[----:B------:R-:W-:-:S04]  /*7370*/  ISETP.NE.AND P1, PT, R12, 0x6, PT ;  /* 0x000000060c00780c */ /* 0x000fc80003f25270 */
[----:B------:R-:W-:Y:S02]  /*7380*/  SEL R5, RZ, 0x1, P1 ;  /* 0x00000001ff057807 */ /* 0x000fe40000800000 */
[----:B------:R-:W-:Y:S02]  /*7390*/  SEL R12, R12, RZ, P1 ;  /* 0x000000ff0c0c7207 */ /* 0x000fe40000800000 */
[----:B------:R-:W-:-:S03]  /*73a0*/  LOP3.LUT R5, R0, R5, RZ, 0x3c, !PT ;  /* 0x0000000500057212 */ /* 0x000fc600078e3cff */
[----:B------:R-:W-:Y:S01]  /*73b0*/  IMAD R9, R12, 0x8, R3 ;  /* 0x000000080c097824 */ /* 0x000fe200078e0203 */
[----:B------:R-:W-:Y:S01]  /*73c0*/  SHF.L.U32 R4, R5, 0x1f, RZ ;  /* 0x0000001f05047819 */ /* 0x000fe200000006ff */
[----:B-1----:R-:W-:Y:S06]  /*73d0*/  @!P0 BRA `(.L_x_162) ;  /* 0x0000000800308947 */ /* 0x002fec0003800000 */
.L_x_186:
[----:B------:R-:W2:Y:S01]  /*73e0*/  SYNCS.PHASECHK.TRANS64.TRYWAIT P0, [R9+URZ], R4 ;  /* 0x00000004090075a7 */ /* 0x000ea2000800017f */
[----:B------:R-:W-:-:S05]  /*73f0*/  VIADD R0, R12, 0x1 ;  /* 0x000000010c007836 */ /* 0x000fca0000000000 */
[----:B------:R-:W-:-:S04]  /*7400*/  ISETP.NE.AND P1, PT, R0, 0x6, PT ;  /* 0x000000060000780c */ /* 0x000fc80003f25270 */
[----:B-1----:R-:W-:Y:S02]  /*7410*/  SEL R2, RZ, 0x1, P1 ;  /* 0x00000001ff027807 */ /* 0x002fe40000800000 */
[----:B------:R-:W-:Y:S02]  /*7420*/  SEL R0, R0, RZ, P1 ;  /* 0x000000ff00007207 */ /* 0x000fe40000800000 */
[----:B------:R-:W-:-:S03]  /*7430*/  LOP3.LUT R7, R5, R2, RZ, 0x3c, !PT ;  /* 0x0000000205077212 */ /* 0x000fc600078e3cff */
[----:B------:R-:W-:Y:S01]  /*7440*/  IMAD R6, R0, 0x8, R3 ;  /* 0x0000000800067824 */ /* 0x000fe200078e0203 */
[----:B------:R-:W-:Y:S01]  /*7450*/  SHF.L.U32 R5, R7, 0x1f, RZ ;  /* 0x0000001f07057819 */ /* 0x000fe200000006ff */
[----:B--2---:R-:W-:Y:S06]  /*7460*/  @!P0 BRA `(.L_x_163) ;  /* 0x0000000800208947 */ /* 0x004fec0003800000 */
.L_x_187:
[----:B------:R-:W2:Y:S01]  /*7470*/  SYNCS.PHASECHK.TRANS64.TRYWAIT P0, [R6+URZ], R5 ;  /* 0x00000005060075a7 */ /* 0x000ea2000800017f */
[----:B------:R-:W-:-:S05]  /*7480*/  VIADD R0, R0, 0x1 ;  /* 0x0000000100007836 */ /* 0x000fca0000000000 */
[----:B------:R-:W-:-:S04]  /*7490*/  ISETP.NE.AND P1, PT, R0, 0x6, PT ;  /* 0x000000060000780c */ /* 0x000fc80003f25270 */
[----:B------:R-:W-:Y:S02]  /*74a0*/  SEL R2, RZ, 0x1, P1 ;  /* 0x00000001ff027807 */ /* 0x000fe40000800000 */
[----:B------:R-:W-:Y:S02]  /*74b0*/  SEL R0, R0, RZ, P1 ;  /* 0x000000ff00007207 */ /* 0x000fe40000800000 */
[----:B------:R-:W-:-:S03]  /*74c0*/  LOP3.LUT R7, R7, R2, RZ, 0x3c, !PT ;  /* 0x0000000207077212 */ /* 0x000fc600078e3cff */
[----:B-1----:R-:W-:Y:S01]  /*74d0*/  IMAD R9, R0, 0x8, R3 ;  /* 0x0000000800097824 */ /* 0x002fe200078e0203 */
[----:B------:R-:W-:Y:S01]  /*74e0*/  SHF.L.U32 R4, R7, 0x1f, RZ ;  /* 0x0000001f07047819 */ /* 0x000fe200000006ff */
[----:B--2---:R-:W-:Y:S06]  /*74f0*/  @!P0 BRA `(.L_x_164) ;  /* 0x0000000800108947 */ /* 0x004fec0003800000 */
.L_x_188:
        /* <DEDUP_REMOVED lines=9> */
.L_x_189:
[----:B------:R-:W2:Y:S01]  /*7590*/  SYNCS.PHASECHK.TRANS64.TRYWAIT P0, [R6+URZ], R5 ;  /* 0x00000005060075a7 */ /* 0x000ea2000800017f */
[----:B------:R-:W-:-:S05]  /*75a0*/  VIADD R0, R0, 0x1 ;  /* 0x0000000100007836 */ /* 0x000fca0000000000 */
[----:B------:R-:W-:-:S04]  /*75b0*/  ISETP.NE.AND P1, PT, R0, 0x6, PT ;  /* 0x000000060000780c */ /* 0x000fc80003f25270 */
[----:B------:R-:W-:Y:S02]  /*75c0*/  SEL R2, RZ, 0x1, P1 ;  /* 0x00000001ff027807 */ /* 0x000fe40000800000 */
[----:B------:R-:W-:Y:S02]  /*75d0*/  SEL R0, R0, RZ, P1 ;  /* 0x000000ff00007207 */ /* 0x000fe40000800000 */
[----:B------:R-:W-:Y:S01]  /*75e0*/  LOP3.LUT R2, R7, R2, RZ, 0x3c, !PT ;  /* 0x0000000207027212 */ /* 0x000fe200078e3cff */
[----:B--2---:R-:W-:Y:S06]  /*75f0*/  @!P0 BRA `(.L_x_166) ;  /* 0x0000000400f88947 */ /* 0x004fec0003800000 */
.L_x_190:
[----:B------:R-:W-:Y:S01]  /*7600*/  IMAD R3, R0, 0x8, R3 ;  /* 0x0000000800037824 */ /* 0x000fe200078e0203 */
[----:B------:R-:W-:-:S07]  /*7610*/  SHF.L.U32 R0, R2, 0x1f, RZ ;  /* 0x0000001f02007819 */ /* 0x000fce00000006ff */
.L_x_167:
[----:B---3--:R3:W4:Y:S02]  /*7620*/  SYNCS.PHASECHK.TRANS64.TRYWAIT P0, [R3+URZ], R0 ;  /* 0x00000000030075a7 */ /* 0x008724000800017f */
[----:B----4-:R-:W-:Y:S05]  /*7630*/  @!P0 NANOSLEEP.SYNCS 0x989680 ;  /* 0x009896800000895d */ /* 0x010fea0003900000 */
[----:B------:R-:W4:Y:S02]  /*7640*/  @!P0 SYNCS.PHASECHK.TRANS64 P0, [R3+URZ], R0 ;  /* 0x00000000030085a7 */ /* 0x000f24000800007f */
[----:B----4-:R-:W-:Y:S05]  /*7650*/  @!P0 BRA `(.L_x_167) ;  /* 0xfffffffc00f08947 */ /* 0x010fea000383ffff */
.L_x_9:
[----:B------:R-:W-:Y:S05]  /*7660*/  BSYNC B6 ;  /* 0x0000000000067941 */ /* 0x000fea0003800000 */
.L_x_7:
[----:B------:R-:W-:Y:S05]  /*7670*/  EXIT ;  /* 0x000000000000794d */ /* 0x000fea0003800000 */
.L_x_22:
[----:B--2---:R2:W3:Y:S02]  /*7680*/  SYNCS.PHASECHK.TRANS64.TRYWAIT P1, [R3+URZ], R0 ;  /* 0x00000000030075a7 */ /* 0x0044e4000802017f */
[----:B---3--:R-:W-:Y:S05]  /*7690*/  @!P1 NANOSLEEP.SYNCS 0x989680 ;  /* 0x009896800000995d */ /* 0x008fea0003900000 */
[----:B------:R-:W3:Y:S02]  /*76a0*/  @!P1 SYNCS.PHASECHK.TRANS64 P1, [R3+URZ], R0 ;  /* 0x00000000030095a7 */ /* 0x000ee4000802007f */
[----:B---3--:R-:W-:Y:S05]  /*76b0*/  @!P1 BRA `(.L_x_22) ;  /* 0xfffffffc00f09947 */ /* 0x008fea000383ffff */
[----:B------:R-:W-:Y:S05]  /*76c0*/  BRA `(.L_x_21) ;  /* 0xffffffa000907947 */ /* 0x000fea000383ffff */
.L_x_27:
[----:B--2---:R-:W-:-:S04]  /*76d0*/  IMAD.U32 R4, RZ, RZ, UR4 ;  /* 0x00000004ff047e24 */ /* 0x004fc8000f8e00ff */
[----:B------:R2:W3:Y:S03]  /*76e0*/  SYNCS.PHASECHK.TRANS64.TRYWAIT P1, [R4+URZ], R3 ;  /* 0x00000003040075a7 */ /* 0x0004e6000802017f */
[----:B---3--:R-:W-:Y:S05]  /*76f0*/  @!P1 NANOSLEEP.SYNCS 0x989680 ;  /* 0x009896800000995d */ /* 0x008fea0003900000 */
[----:B------:R-:W3:Y:S02]  /*7700*/  @!P1 SYNCS.PHASECHK.TRANS64 P1, [R4+URZ], R3 ;  /* 0x00000003040095a7 */ /* 0x000ee4000802007f */
[----:B---3--:R-:W-:Y:S05]  /*7710*/  @!P1 BRA `(.L_x_27) ;  /* 0xfffffffc00ec9947 */ /* 0x008fea000383ffff */
[----:B------:R-:W-:Y:S05]  /*7720*/  BRA `(.L_x_26) ;  /* 0xffffffa400507947 */ /* 0x000fea000383ffff */
.L_x_50:
[----:B-1----:R-:W-:-:S04]  /*7730*/  IMAD.U32 R4, RZ, RZ, UR50 ;  /* 0x00000032ff047e24 */ /* 0x002fc8000f8e00ff */
[----:B------:R1:W2:Y:S03]  /*7740*/  SYNCS.PHASECHK.TRANS64.TRYWAIT P3, [R4+URZ+0x60], R3 ;  /* 0x00006003040075a7 */ /* 0x0002a6000806017f */
[----:B--2---:R-:W-:Y:S05]  /*7750*/  @!P3 NANOSLEEP.SYNCS 0x989680 ;  /* 0x009896800000b95d */ /* 0x004fea0003900000 */
[----:B------:R-:W2:Y:S02]  /*7760*/  @!P3 SYNCS.PHASECHK.TRANS64 P3, [R4+URZ+0x60], R3 ;  /* 0x000060030400b5a7 */ /* 0x000ea4000806007f */
[----:B--2---:R-:W-:Y:S05]  /*7770*/  @!P3 BRA `(.L_x_50) ;  /* 0xfffffffc00ecb947 */ /* 0x004fea000383ffff */
[----:B------:R-:W-:Y:S05]  /*7780*/  BRA `(.L_x_168) ;  /* 0xffffffb000487947 */ /* 0x000fea000383ffff */
.L_x_61:
[----:B-1----:R1:W2:Y:S02]  /*7790*/  SYNCS.PHASECHK.TRANS64.TRYWAIT P4, [R4+URZ+0x60], R5 ;  /* 0x00006005040075a7 */ /* 0x0022a4000808017f */
[----:B--2---:R-:W-:Y:S05]  /*77a0*/  @!P4 NANOSLEEP.SYNCS 0x989680 ;  /* 0x009896800000c95d */ /* 0x004fea0003900000 */
[----:B------:R-:W2:Y:S02]  /*77b0*/  @!P4 SYNCS.PHASECHK.TRANS64 P4, [R4+URZ+0x60], R5 ;  /* 0x000060050400c5a7 */ /* 0x000ea4000808007f */
[----:B--2---:R-:W-:Y:S05]  /*77c0*/  @!P4 BRA `(.L_x_61) ;  /* 0xfffffffc00f0c947 */ /* 0x004fea000383ffff */
[----:B------:R-:W-:Y:S05]  /*77d0*/  BRA `(.L_x_169) ;  /* 0xffffffb800047947 */ /* 0x000fea000383ffff */
.L_x_72:
[----:B-1----:R1:W2:Y:S02]  /*77e0*/  SYNCS.PHASECHK.TRANS64.TRYWAIT P5, [R4+URZ+0x60], R5 ;  /* 0x00006005040075a7 */ /* 0x0022a400080a017f */
[----:B--2---:R-:W-:Y:S05]  /*77f0*/  @!P5 NANOSLEEP.SYNCS 0x989680 ;  /* 0x009896800000d95d */ /* 0x004fea0003900000 */
[----:B------:R-:W2:Y:S02]  /*7800*/  @!P5 SYNCS.PHASECHK.TRANS64 P5, [R4+URZ+0x60], R5 ;  /* 0x000060050400d5a7 */ /* 0x000ea400080a007f */
[----:B--2---:R-:W-:Y:S05]  /*7810*/  @!P5 BRA `(.L_x_72) ;  /* 0xfffffffc00f0d947 */ /* 0x004fea000383ffff */
[----:B------:R-:W-:Y:S05]  /*7820*/  BRA `(.L_x_170) ;  /* 0xffffffbc00bc7947 */ /* 0x000fea000383ffff */
.L_x_83:
[----:B-1----:R1:W2:Y:S02]  /*7830*/  SYNCS.PHASECHK.TRANS64.TRYWAIT P4, [R5+URZ+0x60], R4 ;  /* 0x00006004050075a7 */ /* 0x0022a4000808017f */
[----:B--2---:R-:W-:Y:S05]  /*7840*/  @!P4 NANOSLEEP.SYNCS 0x989680 ;  /* 0x009896800000c95d */ /* 0x004fea0003900000 */
[----:B------:R-:W2:Y:S02]  /*7850*/  @!P4 SYNCS.PHASECHK.TRANS64 P4, [R5+URZ+0x60], R4 ;  /* 0x000060040500c5a7 */ /* 0x000ea4000808007f */
[----:B--2---:R-:W-:Y:S05]  /*7860*/  @!P4 BRA `(.L_x_83) ;  /* 0xfffffffc00f0c947 */ /* 0x004fea000383ffff */
[----:B------:R-:W-:Y:S05]  /*7870*/  BRA `(.L_x_171) ;  /* 0xffffffc400687947 */ /* 0x000fea000383ffff */
.L_x_103:
[----:B-1----:R-:W-:-:S04]  /*7880*/  IMAD.U32 R3, RZ, RZ, UR4 ;  /* 0x00000004ff037e24 */ /* 0x002fc8000f8e00ff */
[----:B------:R1:W2:Y:S03]  /*7890*/  SYNCS.PHASECHK.TRANS64.TRYWAIT P0, [R3+URZ+0xa8], R0 ;  /* 0x0000a800030075a7 */ /* 0x0002a6000800017f */
[----:B--2---:R-:W-:Y:S05]  /*78a0*/  @!P0 NANOSLEEP.SYNCS 0x989680 ;  /* 0x009896800000895d */ /* 0x004fea0003900000 */
[----:B------:R-:W2:Y:S02]  /*78b0*/  @!P0 SYNCS.PHASECHK.TRANS64 P0, [R3+URZ+0xa8], R0 ;  /* 0x0000a800030085a7 */ /* 0x000ea4000800007f */
[----:B--2---:R-:W-:Y:S05]  /*78c0*/  @!P0 BRA `(.L_x_103) ;  /* 0xfffffffc00ec8947 */ /* 0x004fea000383ffff */
[----:B------:R-:W-:Y:S05]  /*78d0*/  BRA `(.L_x_102) ;  /* 0xffffffd800c87947 */ /* 0x000fea000383ffff */
.L_x_112:
[----:B-1----:R-:W-:-:S04]  /*78e0*/  IMAD.U32 R5, RZ, RZ, UR4 ;  /* 0x00000004ff057e24 */ /* 0x002fc8000f8e00ff */
[----:B------:R1:W2:Y:S03]  /*78f0*/  SYNCS.PHASECHK.TRANS64.TRYWAIT P1, [R5+URZ+0x80], R4 ;  /* 0x00008004050075a7 */ /* 0x0002a6000802017f */
[----:B--2---:R-:W-:Y:S05]  /*7900*/  @!P1 NANOSLEEP.SYNCS 0x989680 ;  /* 0x009896800000995d */ /* 0x004fea0003900000 */
[----:B------:R-:W2:Y:S02]  /*7910*/  @!P1 SYNCS.PHASECHK.TRANS64 P1, [R5+URZ+0x80], R4 ;  /* 0x00008004050095a7 */ /* 0x000ea4000802007f */
[----:B--2---:R-:W-:Y:S05]  /*7920*/  @!P1 BRA `(.L_x_112) ;  /* 0xfffffffc00ec9947 */ /* 0x004fea000383ffff */
[----:B------:R-:W-:Y:S05]  /*7930*/  BRA `(.L_x_172) ;  /* 0xffffffdc00b07947 */ /* 0x000fea000383ffff */
.L_x_118:
[----:B-12---:R-:W-:-:S04]  /*7940*/  IMAD.U32 R5, RZ, RZ, UR4 ;  /* 0x00000004ff057e24 */ /* 0x006fc8000f8e00ff */
[----:B------:R1:W2:Y:S03]  /*7950*/  SYNCS.PHASECHK.TRANS64.TRYWAIT P1, [R5+URZ+0x88], R4 ;  /* 0x00008804050075a7 */ /* 0x0002a6000802017f */
[----:B--2---:R-:W-:Y:S05]  /*7960*/  @!P1 NANOSLEEP.SYNCS 0x989680 ;  /* 0x009896800000995d */ /* 0x004fea0003900000 */
[----:B------:R-:W2:Y:S02]  /*7970*/  @!P1 SYNCS.PHASECHK.TRANS64 P1, [R5+URZ+0x88], R4 ;  /* 0x00008804050095a7 */ /* 0x000ea4000802007f */
[----:B--2---:R-:W-:Y:S05]  /*7980*/  @!P1 BRA `(.L_x_118) ;  /* 0xfffffffc00ec9947 */ /* 0x004fea000383ffff */
[----:B------:R-:W-:Y:S05]  /*7990*/  BRA `(.L_x_173) ;  /* 0xffffffdc00f87947 */ /* 0x000fea000383ffff */
.L_x_124:
[----:B-123--:R-:W-:-:S04]  /*79a0*/  IMAD.U32 R5, RZ, RZ, UR4 ;  /* 0x00000004ff057e24 */ /* 0x00efc8000f8e00ff */
[----:B------:R1:W2:Y:S03]  /*79b0*/  SYNCS.PHASECHK.TRANS64.TRYWAIT P1, [R5+URZ+0x90], R4 ;  /* 0x00009004050075a7 */ /* 0x0002a6000802017f */
[----:B--2---:R-:W-:Y:S05]  /*79c0*/  @!P1 NANOSLEEP.SYNCS 0x989680 ;  /* 0x009896800000995d */ /* 0x004fea0003900000 */
[----:B------:R-:W2:Y:S02]  /*79d0*/  @!P1 SYNCS.PHASECHK.TRANS64 P1, [R5+URZ+0x90], R4 ;  /* 0x00009004050095a7 */ /* 0x000ea4000802007f */
[----:B--2---:R-:W-:Y:S05]  /*79e0*/  @!P1 BRA `(.L_x_124) ;  /* 0xfffffffc00ec9947 */ /* 0x004fea000383ffff */
[----:B------:R-:W-:Y:S05]  /*79f0*/  BRA `(.L_x_174) ;  /* 0xffffffe000487947 */ /* 0x000fea000383ffff */
.L_x_130:
[----:B-1234-:R-:W-:-:S04]  /*7a00*/  IMAD.U32 R5, RZ, RZ, UR4 ;  /* 0x00000004ff057e24 */ /* 0x01efc8000f8e00ff */
[----:B------:R1:W2:Y:S03]  /*7a10*/  SYNCS.PHASECHK.TRANS64.TRYWAIT P1, [R5+URZ+0x98], R4 ;  /* 0x00009804050075a7 */ /* 0x0002a6000802017f */
[----:B--2---:R-:W-:Y:S05]  /*7a20*/  @!P1 NANOSLEEP.SYNCS 0x989680 ;  /* 0x009896800000995d */ /* 0x004fea0003900000 */
[----:B------:R-:W2:Y:S02]  /*7a30*/  @!P1 SYNCS.PHASECHK.TRANS64 P1, [R5+URZ+0x98], R4 ;  /* 0x00009804050095a7 */ /* 0x000ea4000802007f */
[----:B--2---:R-:W-:Y:S05]  /*7a40*/  @!P1 BRA `(.L_x_130) ;  /* 0xfffffffc00ec9947 */ /* 0x004fea000383ffff */
[----:B------:R-:W-:Y:S05]  /*7a50*/  BRA `(.L_x_175) ;  /* 0xffffffe000987947 */ /* 0x000fea000383ffff */
.L_x_140:
[----:B-1----:R1:W2:Y:S02]  /*7a60*/  SYNCS.PHASECHK.TRANS64.TRYWAIT P0, [R3+URZ+0x80], R2 ;  /* 0x00008002030075a7 */ /* 0x0022a4000800017f */
[----:B--2---:R-:W-:Y:S05]  /*7a70*/  @!P0 NANOSLEEP.SYNCS 0x989680 ;  /* 0x009896800000895d */ /* 0x004fea0003900000 */
[----:B------:R-:W2:Y:S02]  /*7a80*/  @!P0 SYNCS.PHASECHK.TRANS64 P0, [R3+URZ+0x80], R2 ;  /* 0x00008002030085a7 */ /* 0x000ea4000800007f */
[----:B--2---:R-:W-:Y:S05]  /*7a90*/  @!P0 BRA `(.L_x_140) ;  /* 0xfffffffc00f08947 */ /* 0x004fea000383ffff */
[----:B------:R-:W-:Y:S05]  /*7aa0*/  BRA `(.L_x_176) ;  /* 0xffffffe800947947 */ /* 0x000fea000383ffff */
.L_x_142:
[----:B--2---:R2:W1:Y:S02]  /*7ab0*/  SYNCS.PHASECHK.TRANS64.TRYWAIT P0, [R3+URZ+0x88], R2 ;  /* 0x00008802030075a7 */ /* 0x004464000800017f */
[----:B-1----:R-:W-:Y:S05]  /*7ac0*/  @!P0 NANOSLEEP.SYNCS 0x989680 ;  /* 0x009896800000895d */ /* 0x002fea0003900000 */
[----:B------:R-:W1:Y:S02]  /*7ad0*/  @!P0 SYNCS.PHASECHK.TRANS64 P0, [R3+URZ+0x88], R2 ;  /* 0x00008802030085a7 */ /* 0x000e64000800007f */
[----:B-1----:R-:W-:Y:S05]  /*7ae0*/  @!P0 BRA `(.L_x_142) ;  /* 0xfffffffc00f08947 */ /* 0x002fea000383ffff */
[----:B------:R-:W-:Y:S05]  /*7af0*/  BRA `(.L_x_177) ;  /* 0xffffffe800907947 */ /* 0x000fea000383ffff */
.L_x_144:
[----:B------:R1:W1:Y:S02]  /*7b00*/  SYNCS.PHASECHK.TRANS64.TRYWAIT P0, [R3+URZ+0x90], R2 ;  /* 0x00009002030075a7 */ /* 0x000264000800017f */
[----:B-1----:R-:W-:Y:S05]  /*7b10*/  @!P0 NANOSLEEP.SYNCS 0x989680 ;  /* 0x009896800000895d */ /* 0x002fea0003900000 */
[----:B------:R-:W1:Y:S02]  /*7b20*/  @!P0 SYNCS.PHASECHK.TRANS64 P0, [R3+URZ+0x90], R2 ;  /* 0x00009002030085a7 */ /* 0x000e64000800007f */
[----:B-1----:R-:W-:Y:S05]  /*7b30*/  @!P0 BRA `(.L_x_144) ;  /* 0xfffffffc00f08947 */ /* 0x002fea000383ffff */
[----:B------:R-:W-:Y:S05]  /*7b40*/  BRA `(.L_x_178) ;  /* 0xffffffe8008c7947 */ /* 0x000fea000383ffff */
.L_x_148:
[----:B------:R-:W-:Y:S01]  /*7b50*/  BSSY B1, `(.L_x_179) ;  /* 0x0000006000017945 */ /* 0x000fe20003800000 */
[----:B------:R-:W-:-:S07]  /*7b60*/  IMAD.MOV.U32 R15, RZ, RZ, -0x1 ;  /* 0xffffffffff0f7424 */ /* 0x000fce00078e00ff */
[----:B------:R-:W-:Y:S05]  /*7b70*/  WARPSYNC.COLLECTIVE R15, `(.L_x_180) ;  /* 0x000000000f0c7348 */ /* 0x000fea0003c00000 */
[----:B------:R-:W-:Y:S02]  /*7b80*/  ELECT P6, UR62, PT ;  /* 0x00000000003e782f */ /* 0x000fe400038c0000 */
[----:B------:R-:W-:Y:S01]  /*7b90*/  MOV R14, UR62 ;  /* 0x0000003e000e7c02 */ /* 0x000fe20008000f00 */
[----:B------:R-:W-:Y:S10]  /*7ba0*/  ENDCOLLECTIVE ;  /* 0x000000000000791b */ /* 0x000ff40003800000 */
.L_x_180:
[----:B------:R-:W-:Y:S05]  /*7bb0*/  BSYNC B1 ;  /* 0x0000000000017941 */ /* 0x000fea0003800000 */
.L_x_179:
[----:B------:R-:W-:Y:S05]  /*7bc0*/  BRA `(.L_x_181) ;  /* 0xffffffec00007947 */ /* 0x000fea000383ffff */
.L_x_151:
[----:B--2---:R2:W3:Y:S02]  /*7bd0*/  SYNCS.PHASECHK.TRANS64.TRYWAIT P1, [R15+URZ+0x30], R8 ;  /* 0x000030080f0075a7 */ /* 0x0044e4000802017f */
[----:B---3--:R-:W-:Y:S05]  /*7be0*/  @!P1 NANOSLEEP.SYNCS 0x989680 ;  /* 0x009896800000995d */ /* 0x008fea0003900000 */
[----:B------:R-:W3:Y:S02]  /*7bf0*/  @!P1 SYNCS.PHASECHK.TRANS64 P1, [R15+URZ+0x30], R8 ;  /* 0x000030080f0095a7 */ /* 0x000ee4000802007f */
[----:B---3--:R-:W-:Y:S05]  /*7c00*/  @!P1 BRA `(.L_x_151) ;  /* 0xfffffffc00f09947 */ /* 0x008fea000383ffff */
[----:B------:R-:W-:Y:S05]  /*7c10*/  BRA `(.L_x_182) ;  /* 0xffffffec00347947 */ /* 0x000fea000383ffff */
.L_x_160:
[----:B------:R-:W-:Y:S01]  /*7c20*/  BSSY B0, `(.L_x_183) ;  /* 0x0000006000007945 */ /* 0x000fe20003800000 */
[----:B------:R-:W-:-:S07]  /*7c30*/  IMAD.MOV.U32 R15, RZ, RZ, -0x1 ;  /* 0xffffffffff0f7424 */ /* 0x000fce00078e00ff */
[----:B------:R-:W-:Y:S05]  /*7c40*/  WARPSYNC.COLLECTIVE R15, `(.L_x_184) ;  /* 0x000000000f0c7348 */ /* 0x000fea0003c00000 */
[----:B------:R-:W-:Y:S02]  /*7c50*/  ELECT P6, UR62, PT ;  /* 0x00000000003e782f */ /* 0x000fe400038c0000 */
[----:B------:R-:W-:Y:S01]  /*7c60*/  MOV R14, UR62 ;  /* 0x0000003e000e7c02 */ /* 0x000fe20008000f00 */
[----:B------:R-:W-:Y:S10]  /*7c70*/  ENDCOLLECTIVE ;  /* 0x000000000000791b */ /* 0x000ff40003800000 */
.L_x_184:
[----:B------:R-:W-:Y:S05]  /*7c80*/  BSYNC B0 ;  /* 0x0000000000007941 */ /* 0x000fea0003800000 */
.L_x_183:
[----:B------:R-:W-:Y:S05]  /*7c90*/  BRA `(.L_x_185) ;  /* 0xfffffff400807947 */ /* 0x000fea000383ffff */
.L_x_162:
[----:B-1----:R1:W2:Y:S02]  /*7ca0*/  SYNCS.PHASECHK.TRANS64.TRYWAIT P0, [R7+URZ], R2 ;  /* 0x00000002070075a7 */ /* 0x0022a4000800017f */
[----:B--2---:R-:W-:Y:S05]  /*7cb0*/  @!P0 NANOSLEEP.SYNCS 0x989680 ;  /* 0x009896800000895d */ /* 0x004fea0003900000 */
[----:B------:R-:W2:Y:S02]  /*7cc0*/  @!P0 SYNCS.PHASECHK.TRANS64 P0, [R7+URZ], R2 ;  /* 0x00000002070085a7 */ /* 0x000ea4000800007f */
[----:B--2---:R-:W-:Y:S05]  /*7cd0*/  @!P0 BRA `(.L_x_162) ;  /* 0xfffffffc00f08947 */ /* 0x004fea000383ffff */
[----:B------:R-:W-:Y:S05]  /*7ce0*/  BRA `(.L_x_186) ;  /* 0xfffffff400bc7947 */ /* 0x000fea000383ffff */
.L_x_163:
[----:B-1----:R1:W2:Y:S02]  /*7cf0*/  SYNCS.PHASECHK.TRANS64.TRYWAIT P0, [R9+URZ], R4 ;  /* 0x00000004090075a7 */ /* 0x0022a4000800017f */
[----:B--2---:R-:W-:Y:S05]  /*7d00*/  @!P0 NANOSLEEP.SYNCS 0x989680 ;  /* 0x009896800000895d */ /* 0x004fea0003900000 */
[----:B------:R-:W2:Y:S02]  /*7d10*/  @!P0 SYNCS.PHASECHK.TRANS64 P0, [R9+URZ], R4 ;  /* 0x00000004090085a7 */ /* 0x000ea4000800007f */
[----:B--2---:R-:W-:Y:S05]  /*7d20*/  @!P0 BRA `(.L_x_163) ;  /* 0xfffffffc00f08947 */ /* 0x004fea000383ffff */
[----:B------:R-:W-:Y:S05]  /*7d30*/  BRA `(.L_x_187) ;  /* 0xfffffff400cc7947 */ /* 0x000fea000383ffff */
.L_x_164:
[----:B-1----:R1:W2:Y:S02]  /*7d40*/  SYNCS.PHASECHK.TRANS64.TRYWAIT P0, [R6+URZ], R5 ;  /* 0x00000005060075a7 */ /* 0x0022a4000800017f */
[----:B--2---:R-:W-:Y:S05]  /*7d50*/  @!P0 NANOSLEEP.SYNCS 0x989680 ;  /* 0x009896800000895d */ /* 0x004fea0003900000 */
[----:B------:R-:W2:Y:S02]  /*7d60*/  @!P0 SYNCS.PHASECHK.TRANS64 P0, [R6+URZ], R5 ;  /* 0x00000005060085a7 */ /* 0x000ea4000800007f */
[----:B--2---:R-:W-:Y:S05]  /*7d70*/  @!P0 BRA `(.L_x_164) ;  /* 0xfffffffc00f08947 */ /* 0x004fea000383ffff */
[----:B------:R-:W-:Y:S05]  /*7d80*/  BRA `(.L_x_188) ;  /* 0xfffffff400dc7947 */ /* 0x000fea000383ffff */
.L_x_165:
[----:B-1----:R1:W2:Y:S02]  /*7d90*/  SYNCS.PHASECHK.TRANS64.TRYWAIT P0, [R9+URZ], R4 ;  /* 0x00000004090075a7 */ /* 0x0022a4000800017f */
[----:B--2---:R-:W-:Y:S05]  /*7da0*/  @!P0 NANOSLEEP.SYNCS 0x989680 ;  /* 0x009896800000895d */ /* 0x004fea0003900000 */
[----:B------:R-:W2:Y:S02]  /*7db0*/  @!P0 SYNCS.PHASECHK.TRANS64 P0, [R9+URZ], R4 ;  /* 0x00000004090085a7 */ /* 0x000ea4000800007f */
[----:B--2---:R-:W-:Y:S05]  /*7dc0*/  @!P0 BRA `(.L_x_165) ;  /* 0xfffffffc00f08947 */ /* 0x004fea000383ffff */
[----:B------:R-:W-:Y:S05]  /*7dd0*/  BRA `(.L_x_189) ;  /* 0xfffffff400ec7947 */ /* 0x000fea000383ffff */
.L_x_166:
[----:B--2---:R2:W3:Y:S02]  /*7de0*/  SYNCS.PHASECHK.TRANS64.TRYWAIT P0, [R6+URZ], R5 ;  /* 0x00000005060075a7 */ /* 0x0044e4000800017f */
[----:B---3--:R-:W-:Y:S05]  /*7df0*/  @!P0 NANOSLEEP.SYNCS 0x989680 ;  /* 0x009896800000895d */ /* 0x008fea0003900000 */
[----:B------:R-:W3:Y:S02]  /*7e00*/  @!P0 SYNCS.PHASECHK.TRANS64 P0, [R6+URZ], R5 ;  /* 0x00000005060085a7 */ /* 0x000ee4000800007f */
[----:B---3--:R-:W-:Y:S05]  /*7e10*/  @!P0 BRA `(.L_x_166) ;  /* 0xfffffffc00f08947 */ /* 0x008fea000383ffff */
[----:B------:R-:W-:Y:S05]  /*7e20*/  BRA `(.L_x_190) ;  /* 0xfffffff400f47947 */ /* 0x000fea000383ffff */
.L_x_191:
[----:B------:R-:W-:-:S00]  /*7e30*/  BRA `(.L_x_191) ;  /* 0xfffffffc00fc7947 */ /* 0x000fc0000383ffff */
[----:B------:R-:W-:-:S00]  /*7e40*/  NOP ;  /* 0x0000000000007918 */ /* 0x000fc00000000000 */
        /* <DEDUP_REMOVED lines=11> */
.L_x_192:


//--------------------- .nv.global.init           --------------------------
	.section	.nv.global.init,"aw",@progbits
.nv.global.init:
	.type		$str$22,@object
	.size		$str$22,($str$26 - $str$22)
$str$22:
        /*0000*/ 	.byte	0x6b, 0x5f, 0x74, 0x69, 0x6c, 0x65, 0x5f, 0x63, 0x6f, 0x75, 0x6e, 0x74, 0x20, 0x3e, 0x3d, 0x20
        /*0010*/ 	.byte	0x31, 0x00
	.type		$str$26,@object
	.size		$str$26,($str$27 - $str$26)
$str$26:
        /*0012*/ 	.byte	0x28, 0x61, 0x64, 0x64, 0x72, 0x65, 0x73, 0x73, 0x20, 0x26, 0x20, 0x6d, 0x61, 0x73, 0x6b, 0x29
        /*0022*/ 	.byte	0x20, 0x3d, 0x3d, 0x20, 0x30, 0x00
	.type		$str$27,@object
	.size		$str$27,($str$23 - $str$27)
$str$27:
        /*0028*/ 	.byte	0x2f, 0x74, 0x6d, 0x70, 0x2f, 0x63, 0x75, 0x74, 0x6c, 0x61, 0x73, 0x73, 0x5f, 0x73, 0x77, 0x65
        /*0038*/ 	.byte	0x65, 0x70, 0x5f, 0x73, 0x72, 0x63, 0x2f, 0x69, 0x6e, 0x63, 0x6c, 0x75, 0x64, 0x65, 0x2f, 0x63
        /*0048*/ 	.byte	0x75, 0x74, 0x65, 0x2f, 0x70, 0x6f, 0x69, 0x6e, 0x74, 0x65, 0x72, 0x5f, 0x66, 0x6c, 0x61, 0x67
        /*0058*/ 	.byte	0x67, 0x65, 0x64, 0x2e, 0x68, 0x70, 0x70, 0x00
	.type		$str$23,@object
	.size		$str$23,(__unnamed_2 - $str$23)
$str$23:
        /*0060*/ 	.byte	0x2f, 0x74, 0x6d, 0x70, 0x2f, 0x63, 0x75, 0x74, 0x6c, 0x61, 0x73, 0x73, 0x5f, 0x73, 0x77, 0x65
        /*0070*/ 	.byte	0x65, 0x70, 0x5f, 0x73, 0x72, 0x63, 0x2f, 0x69, 0x6e, 0x63, 0x6c, 0x75, 0x64, 0x65, 0x2f, 0x63
        /*0080*/ 	.byte	0x75, 0x74, 0x6c, 0x61, 0x73, 0x73, 0x2f, 0x67, 0x65, 0x6d, 0x6d, 0x2f, 0x63, 0x6f, 0x6c, 0x6c
        /*0090*/ 	.byte	0x65, 0x63, 0x74, 0x69, 0x76, 0x65, 0x2f, 0x73, 0x6d, 0x39, 0x30, 0x5f, 0x6d, 0x6d, 0x61, 0x5f
        /*00a0*/ 	.byte	0x74, 0x6d, 0x61, 0x5f, 0x67, 0x6d, 0x6d, 0x61, 0x5f, 0x73, 0x73, 0x5f, 0x77, 0x61, 0x72, 0x70
        /*00b0*/ 	.byte	0x73, 0x70, 0x65, 0x63, 0x69, 0x61, 0x6c, 0x69, 0x7a, 0x65, 0x64, 0x2e, 0x68, 0x70, 0x70, 0x00
	.type		__unnamed_2,@object
	.size		__unnamed_2,(__unnamed_1 - __unnamed_2)
__unnamed_2:
        /*00c0*/ 	.byte	0x61, 0x75, 0x74, 0x6f, 0x20, 0x63, 0x75, 0x74, 0x65, 0x3a, 0x3a, 0x61, 0x73, 0x5f, 0x70, 0x6f
        /* <DEDUP_REMOVED lines=27> */
        /*0280*/ 	.byte	0x3c, 0x34, 0x30, 0x39, 0x36, 0x3e, 0x3e, 0x3e, 0x3e, 0x3e, 0x5d, 0x00
	.type		__unnamed_1,@object
	.size		__unnamed_1,(.L_0 - __unnamed_1)
__unnamed_1:
        /* <DEDUP_REMOVED lines=181> */
        /*0ddc*/ 	.byte	0x69, 0x74, 0x79, 0x5d, 0x00
.L_0:


//--------------------- .nv.shared._ZN7cutlass13device_kernelINS_4gemm6kernel13GemmUniversalIN4cute5tupleIJiiiiEEENS1_10collective13CollectiveMmaINS1_34MainloopSm90TmaGmmaWarpSpecializedILi6ENS5_IJNS4_1CILi1EEESB_SB_EEENS1_35KernelTmaWarpSpecializedCooperativeEEENS5_IJNSA_ILi128EEESF_NSA_ILi64EEEEEENS_10bfloat16_tENS5_IJlSB_lEEESI_SJ_NS4_8TiledMMAINS4_8MMA_AtomIJNS4_4SM904GMMA28MMA_64x128x16_F32BF16BF16_SSILNSN_5MajorE0ELSP_0ELNSN_7ScaleInE1ELSQ_1EEEEEENS4_6LayoutINS5_IJNSA_ILi2EEESB_SB_EEENS5_IJSB_NSA_ILi0EEESW_EEEEENS5_IJNS4_10UnderscoreESZ_SZ_EEEEENS4_13SM90_TMA_LOADENS4_14ComposedLayoutINS4_7SwizzleILi3ELi4ELi3EEENS4_18smem_ptr_flag_bitsILi16EEENST_INS5_IJNSA_ILi8EEESG_EEENS5_IJSG_SB_EEEEEEEvNS4_8identityES12_S1C_vS1D_EENS_8epilogue10collective18CollectiveEpilogueINS1F_22Sm90TmaWarpSpecializedILi4ELi2ELi16ELb1ELb0EEEJSH_NS5_IJSF_NSA_ILi32EEEEEESI_SJ_SI_SJ_NS1F_6fusion15FusionCallbacksIS1J_NS1M_17LinearCombinationISI_fSI_fLNS_15FloatRoundStyleE2EEESH_S1L_JEEES12_NS13_INS14_ILi2ELi4ELi3EEES17_NST_INS5_IJS18_S1K_EEENS5_IJS1K_SB_EEEEEEENS4_17SM75_U32x4_LDSM_NENS4_14SM90_TMA_STOREES1W_NS4_17SM90_U32x4_STSM_NENS4_9Copy_AtomIJS1Z_NS_6half_tEEEEvEEEvvEEEEvNT_6ParamsE --------------------------
	.section	.nv.shared._ZN7cutlass13device_kernelINS_4gemm6kernel13GemmUniversalIN4cute5tupleIJiiiiEEENS1_10collective13CollectiveMmaINS1_34MainloopSm90TmaGmmaWarpSpecializedILi6ENS5_IJNS4_1CILi1EEESB_SB_EEENS1_35KernelTmaWarpSpecializedCooperativeEEENS5_IJNSA_ILi128EEESF_NSA_ILi64EEEEEENS_10bfloat16_tENS5_IJlSB_lEEESI_SJ_NS4_8TiledMMAINS4_8MMA_AtomIJNS4_4SM904GMMA28MMA_64x128x16_F32BF16BF16_SSILNSN_5MajorE0ELSP_0ELNSN_7ScaleInE1ELSQ_1EEEEEENS4_6LayoutINS5_IJNSA_ILi2EEESB_SB_EEENS5_IJSB_NSA_ILi0EEESW_EEEEENS5_IJNS4_10UnderscoreESZ_SZ_EEEEENS4_13SM90_TMA_LOADENS4_14ComposedLayoutINS4_7SwizzleILi3ELi4ELi3EEENS4_18smem_ptr_flag_bitsILi16EEENST_INS5_IJNSA_ILi8EEESG_EEENS5_IJSG_SB_EEEEEEEvNS4_8identityES12_S1C_vS1D_EENS_8epilogue10collective18CollectiveEpilogueINS1F_22Sm90TmaWarpSpecializedILi4ELi2ELi16ELb1ELb0EEEJSH_NS5_IJSF_NSA_ILi32EEEEEESI_SJ_SI_SJ_NS1F_6fusion15FusionCallbacksIS1J_NS1M_17LinearCombinationISI_fSI_fLNS_15FloatRoundStyleE2EEESH_S1L_JEEES12_NS13_INS14_ILi2ELi4ELi3EEES17_NST_INS5_IJS18_S1K_EEENS5_IJS1K_SB_EEEEEEENS4_17SM75_U32x4_LDSM_NENS4_14SM90_TMA_STOREES1W_NS4_17SM90_U32x4_STSM_NENS4_9Copy_AtomIJS1Z_NS_6half_tEEEEvEEEvvEEEEvNT_6ParamsE,"aw",@nobits
	.sectionflags	@""
	.align	16
	.zero		1024


//--------------------- .nv.shared.reserved.0     --------------------------
	.section	.nv.shared.reserved.0,"aw",@nobits
	.weak		__nv_reservedSMEM_offset_0_alias
	.size		__nv_reservedSMEM_offset_0_alias, 0, 0
	.other		__nv_reservedSMEM_offset_0_alias,@"STO_CUDA_RESERVED_SHARED STV_DEFAULT"
__nv_reservedSMEM_offset_0_alias:
	.zero		0


//--------------------- .nv.global                --------------------------
	.section	.nv.global,"aw",@nobits
.nv.global:
	.type		_ZN39_INTERNAL_e470baae_4_k_cu_9722d588_27884cute1_E,@object
	.size		_ZN39_INTERNAL_e470baae_4_k_cu_9722d588_27884cute1_E,(_ZN39_INTERNAL_e470baae_4_k_cu_9722d588_27884cuda3std3__45__cpo6cbeginE - _ZN39_INTERNAL_e470baae_4_k_cu_9722d588_27884cute1_E)
_ZN39_INTERNAL_e470baae_4_k_cu_9722d588_27884cute1_E:
	.zero		1
	.type		_ZN39_INTERNAL_e470baae_4_k_cu_9722d588_27884cuda3std3__45__cpo6cbeginE,@object
	.size		_ZN39_INTERNAL_e470baae_4_k_cu_9722d588_27884cuda3std3__45__cpo6cbeginE,(_ZN39_INTERNAL_e470baae_4_k_cu_9722d588_27884cuda3std3__48in_placeE - _ZN39_INTERNAL_e470baae_4_k_cu_9722d588_27884cuda3std3__45__cpo6cbeginE)
_ZN39_INTERNAL_e470baae_4_k_cu_9722d588_27884cuda3std3__45__cpo6cbeginE:
	.zero		1
	.type		_ZN39_INTERNAL_e470baae_4_k_cu_9722d588_27884cuda3std3__48in_placeE,@object
	.size		_ZN39_INTERNAL_e470baae_4_k_cu_9722d588_27884cuda3std3__48in_placeE,(_ZN39_INTERNAL_e470baae_4_k_cu_9722d588_27884cuda3std6ranges3__45__cpo9iter_moveE - _ZN39_INTERNAL_e470baae_4_k_cu_9722d588_27884cuda3std3__48in_placeE)
_ZN39_INTERNAL_e470baae_4_k_cu_9722d588_27884cuda3std3__48in_placeE:
	.zero		1
	.type		_ZN39_INTERNAL_e470baae_4_k_cu_9722d588_27884cuda3std6ranges3__45__cpo9iter_moveE,@object
	.size		_ZN39_INTERNAL_e470baae_4_k_cu_9722d588_27884cuda3std6ranges3__45__cpo9iter_moveE,(_ZN39_INTERNAL_e470baae_4_k_cu_9722d588_27884cuda3std3__45__cpo5beginE - _ZN39_INTERNAL_e470baae_4_k_cu_9722d588_27884cuda3std6ranges3__45__cpo9iter_moveE)
_ZN39_INTERNAL_e470baae_4_k_cu_9722d588_27884cuda3std6ranges3__45__cpo9iter_moveE:
	.zero		1
	.type		_ZN39_INTERNAL_e470baae_4_k_cu_9722d588_27884cuda3std3__45__cpo5beginE,@object
	.size		_ZN39_INTERNAL_e470baae_4_k_cu_9722d588_27884cuda3std3__45__cpo5beginE,(_ZN39_INTERNAL_e470baae_4_k_cu_9722d588_27884cuda3std3__441_GLOBAL__N__e470baae_4_k_cu_9722d588_27886ignoreE - _ZN39_INTERNAL_e470baae_4_k_cu_9722d588_27884cuda3std3__45__cpo5beginE)
_ZN39_INTERNAL_e470baae_4_k_cu_9722d588_27884cuda3std3__45__cpo5beginE:
	.zero		1
	.type		_ZN39_INTERNAL_e470baae_4_k_cu_9722d588_27884cuda3std3__441_GLOBAL__N__e470baae_4_k_cu_9722d588_27886ignoreE,@object
	.size		_ZN39_INTERNAL_e470baae_4_k_cu_9722d588_27884cuda3std3__441_GLOBAL__N__e470baae_4_k_cu_9722d588_27886ignoreE,(_ZN39_INTERNAL_e470baae_4_k_cu_9722d588_27884cute7productE - _ZN39_INTERNAL_e470baae_4_k_cu_9722d588_27884cuda3std3__441_GLOBAL__N__e470baae_4_k_cu_9722d588_27886ignoreE)
_ZN39_INTERNAL_e470baae_4_k_cu_9722d588_27884cuda3std3__441_GLOBAL__N__e470baae_4_k_cu_9722d588_27886ignoreE:
	.zero		1
	.type		_ZN39_INTERNAL_e470baae_4_k_cu_9722d588_27884cute7productE,@object
	.size		_ZN39_INTERNAL_e470baae_4_k_cu_9722d588_27884cute7productE,(_ZN39_INTERNAL_e470baae_4_k_cu_9722d588_27884cuda3std3__45__cpo3endE - _ZN39_INTERNAL_e470baae_4_k_cu_9722d588_27884cute7productE)
_ZN39_INTERNAL_e470baae_4_k_cu_9722d588_27884cute7productE:
	.zero		1
	.type		_ZN39_INTERNAL_e470baae_4_k_cu_9722d588_27884cuda3std3__45__cpo3endE,@object
	.size		_ZN39_INTERNAL_e470baae_4_k_cu_9722d588_27884cuda3std3__45__cpo3endE,(_ZN39_INTERNAL_e470baae_4_k_cu_9722d588_27884cuda3std3__419piecewise_constructE - _ZN39_INTERNAL_e470baae_4_k_cu_9722d588_27884cuda3std3__45__cpo3endE)
_ZN39_INTERNAL_e470baae_4_k_cu_9722d588_27884cuda3std3__45__cpo3endE:
	.zero		1
	.type		_ZN39_INTERNAL_e470baae_4_k_cu_9722d588_27884cuda3std3__419piecewise_constructE,@object
	.size		_ZN39_INTERNAL_e470baae_4_k_cu_9722d588_27884cuda3std3__419piecewise_constructE,(_ZN39_INTERNAL_e470baae_4_k_cu_9722d588_27884cuda3std3__45__cpo4cendE - _ZN39_INTERNAL_e470baae_4_k_cu_9722d588_27884cuda3std3__419piecewise_constructE)
_ZN39_INTERNAL_e470baae_4_k_cu_9722d588_27884cuda3std3__419piecewise_constructE:
	.zero		1
	.type		_ZN39_INTERNAL_e470baae_4_k_cu_9722d588_27884cuda3std3__45__cpo4cendE,@object
	.size		_ZN39_INTERNAL_e470baae_4_k_cu_9722d588_27884cuda3std3__45__cpo4cendE,(_ZN39_INTERNAL_e470baae_4_k_cu_9722d588_27884cuda3std6ranges3__45__cpo4swapE - _ZN39_INTERNAL_e470baae_4_k_cu_9722d588_27884cuda3std3__45__cpo4cendE)
_ZN39_INTERNAL_e470baae_4_k_cu_9722d588_27884cuda3std3__45__cpo4cendE:
	.zero		1
	.type		_ZN39_INTERNAL_e470baae_4_k_cu_9722d588_27884cuda3std6ranges3__45__cpo4swapE,@object
	.size		_ZN39_INTERNAL_e470baae_4_k_cu_9722d588_27884cuda3std6ranges3__45__cpo4swapE,(.L_9 - _ZN39_INTERNAL_e470baae_4_k_cu_9722d588_27884cuda3std6ranges3__45__cpo4swapE)
_ZN39_INTERNAL_e470baae_4_k_cu_9722d588_27884cuda3std6ranges3__45__cpo4swapE:
	.zero		1
.L_9:


//--------------------- .nv.constant0._ZN7cutlass13device_kernelINS_4gemm6kernel13GemmUniversalIN4cute5tupleIJiiiiEEENS1_10collective13CollectiveMmaINS1_34MainloopSm90TmaGmmaWarpSpecializedILi6ENS5_IJNS4_1CILi1EEESB_SB_EEENS1_35KernelTmaWarpSpecializedCooperativeEEENS5_IJNSA_ILi128EEESF_NSA_ILi64EEEEEENS_10bfloat16_tENS5_IJlSB_lEEESI_SJ_NS4_8TiledMMAINS4_8MMA_AtomIJNS4_4SM904GMMA28MMA_64x128x16_F32BF16BF16_SSILNSN_5MajorE0ELSP_0ELNSN_7ScaleInE1ELSQ_1EEEEEENS4_6LayoutINS5_IJNSA_ILi2EEESB_SB_EEENS5_IJSB_NSA_ILi0EEESW_EEEEENS5_IJNS4_10UnderscoreESZ_SZ_EEEEENS4_13SM90_TMA_LOADENS4_14ComposedLayoutINS4_7SwizzleILi3ELi4ELi3EEENS4_18smem_ptr_flag_bitsILi16EEENST_INS5_IJNSA_ILi8EEESG_EEENS5_IJSG_SB_EEEEEEEvNS4_8identityES12_S1C_vS1D_EENS_8epilogue10collective18CollectiveEpilogueINS1F_22Sm90TmaWarpSpecializedILi4ELi2ELi16ELb1ELb0EEEJSH_NS5_IJSF_NSA_ILi32EEEEEESI_SJ_SI_SJ_NS1F_6fusion15FusionCallbacksIS1J_NS1M_17LinearCombinationISI_fSI_fLNS_15FloatRoundStyleE2EEESH_S1L_JEEES12_NS13_INS14_ILi2ELi4ELi3EEES17_NST_INS5_IJS18_S1K_EEENS5_IJS1K_SB_EEEEEEENS4_17SM75_U32x4_LDSM_NENS4_14SM90_TMA_STOREES1W_NS4_17SM90_U32x4_STSM_NENS4_9Copy_AtomIJS1Z_NS_6half_tEEEEvEEEvvEEEEvNT_6ParamsE --------------------------
	.section	.nv.constant0._ZN7cutlass13device_kernelINS_4gemm6kernel13GemmUniversalIN4cute5tupleIJiiiiEEENS1_10collective13CollectiveMmaINS1_34MainloopSm90TmaGmmaWarpSpecializedILi6ENS5_IJNS4_1CILi1EEESB_SB_EEENS1_35KernelTmaWarpSpecializedCooperativeEEENS5_IJNSA_ILi128EEESF_NSA_ILi64EEEEEENS_10bfloat16_tENS5_IJlSB_lEEESI_SJ_NS4_8TiledMMAINS4_8MMA_AtomIJNS4_4SM904GMMA28MMA_64x128x16_F32BF16BF16_SSILNSN_5MajorE0ELSP_0ELNSN_7ScaleInE1ELSQ_1EEEEEENS4_6LayoutINS5_IJNSA_ILi2EEESB_SB_EEENS5_IJSB_NSA_ILi0EEESW_EEEEENS5_IJNS4_10UnderscoreESZ_SZ_EEEEENS4_13SM90_TMA_LOADENS4_14ComposedLayoutINS4_7SwizzleILi3ELi4ELi3EEENS4_18smem_ptr_flag_bitsILi16EEENST_INS5_IJNSA_ILi8EEESG_EEENS5_IJSG_SB_EEEEEEEvNS4_8identityES12_S1C_vS1D_EENS_8epilogue10collective18CollectiveEpilogueINS1F_22Sm90TmaWarpSpecializedILi4ELi2ELi16ELb1ELb0EEEJSH_NS5_IJSF_NSA_ILi32EEEEEESI_SJ_SI_SJ_NS1F_6fusion15FusionCallbacksIS1J_NS1M_17LinearCombinationISI_fSI_fLNS_15FloatRoundStyleE2EEESH_S1L_JEEES12_NS13_INS14_ILi2ELi4ELi3EEES17_NST_INS5_IJS18_S1K_EEENS5_IJS1K_SB_EEEEEEENS4_17SM75_U32x4_LDSM_NENS4_14SM90_TMA_STOREES1W_NS4_17SM90_U32x4_STSM_NENS4_9Copy_AtomIJS1Z_NS_6half_tEEEEvEEEvvEEEEvNT_6ParamsE,"a",@progbits
	.sectionflags	@""
	.align	4
.nv.constant0._ZN7cutlass13device_kernelINS_4gemm6kernel13GemmUniversalIN4cute5tupleIJiiiiEEENS1_10collective13CollectiveMmaINS1_34MainloopSm90TmaGmmaWarpSpecializedILi6ENS5_IJNS4_1CILi1EEESB_SB_EEENS1_35KernelTmaWarpSpecializedCooperativeEEENS5_IJNSA_ILi128EEESF_NSA_ILi64EEEEEENS_10bfloat16_tENS5_IJlSB_lEEESI_SJ_NS4_8TiledMMAINS4_8MMA_AtomIJNS4_4SM904GMMA28MMA_64x128x16_F32BF16BF16_SSILNSN_5MajorE0ELSP_0ELNSN_7ScaleInE1ELSQ_1EEEEEENS4_6LayoutINS5_IJNSA_ILi2EEESB_SB_EEENS5_IJSB_NSA_ILi0EEESW_EEEEENS5_IJNS4_10UnderscoreESZ_SZ_EEEEENS4_13SM90_TMA_LOADENS4_14ComposedLayoutINS4_7SwizzleILi3ELi4ELi3EEENS4_18smem_ptr_flag_bitsILi16EEENST_INS5_IJNSA_ILi8EEESG_EEENS5_IJSG_SB_EEEEEEEvNS4_8identityES12_S1C_vS1D_EENS_8epilogue10collective18CollectiveEpilogueINS1F_22Sm90TmaWarpSpecializedILi4ELi2ELi16ELb1ELb0EEEJSH_NS5_IJSF_NSA_ILi32EEEEEESI_SJ_SI_SJ_NS1F_6fusion15FusionCallbacksIS1J_NS1M_17LinearCombinationISI_fSI_fLNS_15FloatRoundStyleE2EEESH_S1L_JEEES12_NS13_INS14_ILi2ELi4ELi3EEES17_NST_INS5_IJS18_S1K_EEENS5_IJS1K_SB_EEEEEEENS4_17SM75_U32x4_LDSM_NENS4_14SM90_TMA_STOREES1W_NS4_17SM90_U32x4_STSM_NENS4_9Copy_AtomIJS1Z_NS_6half_tEEEEvEEEvvEEEEvNT_6ParamsE:
	.zero		2432


//--------------------- SYMBOLS --------------------------

	.type		.nv.reservedSmem.offset0,@object
	.size		.nv.reservedSmem.offset0,0x4
	.type		__assertfail,@function
